//
// Generated by NVIDIA NVVM Compiler
//
// Compiler Build ID: CL-36424714
// Cuda compilation tools, release 13.0, V13.0.88
// Based on NVVM 20.0.0
//

.version 9.0
.target sm_100
.address_size 64

	// .globl	_Z10DoubleLoadPiS_iS_

.visible .entry _Z10DoubleLoadPiS_iS_(
	.param .u64 .ptr .align 1 _Z10DoubleLoadPiS_iS__param_0,
	.param .u64 .ptr .align 1 _Z10DoubleLoadPiS_iS__param_1,
	.param .u32 _Z10DoubleLoadPiS_iS__param_2,
	.param .u64 .ptr .align 1 _Z10DoubleLoadPiS_iS__param_3
)
{
	.reg .pred 	%p<10>;
	.reg .b32 	%r<133>;
	.reg .b64 	%rd<78>;

	ld.param.u64 	%rd10, [_Z10DoubleLoadPiS_iS__param_0];
	ld.param.u64 	%rd11, [_Z10DoubleLoadPiS_iS__param_1];
	ld.param.u32 	%r29, [_Z10DoubleLoadPiS_iS__param_2];
	ld.param.u64 	%rd9, [_Z10DoubleLoadPiS_iS__param_3];
	cvta.to.global.u64 	%rd1, %rd10;
	cvta.to.global.u64 	%rd2, %rd11;
	setp.lt.s32 	%p1, %r29, 1;
	mov.b32 	%r132, 0;
	@%p1 bra 	$L__BB0_13;
	and.b32  	%r1, %r29, 15;
	setp.lt.u32 	%p2, %r29, 16;
	mov.b32 	%r125, 0;
	mov.u32 	%r132, %r125;
	@%p2 bra 	$L__BB0_4;
	and.b32  	%r125, %r29, 2147483632;
	neg.s32 	%r119, %r125;
	add.s64 	%rd76, %rd2, 32;
	mov.b32 	%r132, 0;
$L__BB0_3:
	.pragma "nounroll";
	ld.global.u32 	%r34, [%rd76+-32];
	mul.wide.s32 	%rd12, %r34, 4;
	add.s64 	%rd13, %rd1, %rd12;
	ld.global.u32 	%r35, [%rd13];
	add.s32 	%r36, %r35, %r132;
	ld.global.u32 	%r37, [%rd76+-28];
	mul.wide.s32 	%rd14, %r37, 4;
	add.s64 	%rd15, %rd1, %rd14;
	ld.global.u32 	%r38, [%rd15];
	add.s32 	%r39, %r38, %r36;
	ld.global.u32 	%r40, [%rd76+-24];
	mul.wide.s32 	%rd16, %r40, 4;
	add.s64 	%rd17, %rd1, %rd16;
	ld.global.u32 	%r41, [%rd17];
	add.s32 	%r42, %r41, %r39;
	ld.global.u32 	%r43, [%rd76+-20];
	mul.wide.s32 	%rd18, %r43, 4;
	add.s64 	%rd19, %rd1, %rd18;
	ld.global.u32 	%r44, [%rd19];
	add.s32 	%r45, %r44, %r42;
	ld.global.u32 	%r46, [%rd76+-16];
	mul.wide.s32 	%rd20, %r46, 4;
	add.s64 	%rd21, %rd1, %rd20;
	ld.global.u32 	%r47, [%rd21];
	add.s32 	%r48, %r47, %r45;
	ld.global.u32 	%r49, [%rd76+-12];
	mul.wide.s32 	%rd22, %r49, 4;
	add.s64 	%rd23, %rd1, %rd22;
	ld.global.u32 	%r50, [%rd23];
	add.s32 	%r51, %r50, %r48;
	ld.global.u32 	%r52, [%rd76+-8];
	mul.wide.s32 	%rd24, %r52, 4;
	add.s64 	%rd25, %rd1, %rd24;
	ld.global.u32 	%r53, [%rd25];
	add.s32 	%r54, %r53, %r51;
	ld.global.u32 	%r55, [%rd76+-4];
	mul.wide.s32 	%rd26, %r55, 4;
	add.s64 	%rd27, %rd1, %rd26;
	ld.global.u32 	%r56, [%rd27];
	add.s32 	%r57, %r56, %r54;
	ld.global.u32 	%r58, [%rd76];
	mul.wide.s32 	%rd28, %r58, 4;
	add.s64 	%rd29, %rd1, %rd28;
	ld.global.u32 	%r59, [%rd29];
	add.s32 	%r60, %r59, %r57;
	ld.global.u32 	%r61, [%rd76+4];
	mul.wide.s32 	%rd30, %r61, 4;
	add.s64 	%rd31, %rd1, %rd30;
	ld.global.u32 	%r62, [%rd31];
	add.s32 	%r63, %r62, %r60;
	ld.global.u32 	%r64, [%rd76+8];
	mul.wide.s32 	%rd32, %r64, 4;
	add.s64 	%rd33, %rd1, %rd32;
	ld.global.u32 	%r65, [%rd33];
	add.s32 	%r66, %r65, %r63;
	ld.global.u32 	%r67, [%rd76+12];
	mul.wide.s32 	%rd34, %r67, 4;
	add.s64 	%rd35, %rd1, %rd34;
	ld.global.u32 	%r68, [%rd35];
	add.s32 	%r69, %r68, %r66;
	ld.global.u32 	%r70, [%rd76+16];
	mul.wide.s32 	%rd36, %r70, 4;
	add.s64 	%rd37, %rd1, %rd36;
	ld.global.u32 	%r71, [%rd37];
	add.s32 	%r72, %r71, %r69;
	ld.global.u32 	%r73, [%rd76+20];
	mul.wide.s32 	%rd38, %r73, 4;
	add.s64 	%rd39, %rd1, %rd38;
	ld.global.u32 	%r74, [%rd39];
	add.s32 	%r75, %r74, %r72;
	ld.global.u32 	%r76, [%rd76+24];
	mul.wide.s32 	%rd40, %r76, 4;
	add.s64 	%rd41, %rd1, %rd40;
	ld.global.u32 	%r77, [%rd41];
	add.s32 	%r78, %r77, %r75;
	ld.global.u32 	%r79, [%rd76+28];
	mul.wide.s32 	%rd42, %r79, 4;
	add.s64 	%rd43, %rd1, %rd42;
	ld.global.u32 	%r80, [%rd43];
	add.s32 	%r132, %r80, %r78;
	add.s32 	%r119, %r119, 16;
	add.s64 	%rd76, %rd76, 64;
	setp.ne.s32 	%p3, %r119, 0;
	@%p3 bra 	$L__BB0_3;
$L__BB0_4:
	setp.eq.s32 	%p4, %r1, 0;
	@%p4 bra 	$L__BB0_13;
	and.b32  	%r11, %r29, 7;
	setp.lt.u32 	%p5, %r1, 8;
	@%p5 bra 	$L__BB0_7;
	mul.wide.u32 	%rd44, %r125, 4;
	add.s64 	%rd45, %rd2, %rd44;
	ld.global.u32 	%r82, [%rd45];
	mul.wide.s32 	%rd46, %r82, 4;
	add.s64 	%rd47, %rd1, %rd46;
	ld.global.u32 	%r83, [%rd47];
	add.s32 	%r84, %r83, %r132;
	ld.global.u32 	%r85, [%rd45+4];
	mul.wide.s32 	%rd48, %r85, 4;
	add.s64 	%rd49, %rd1, %rd48;
	ld.global.u32 	%r86, [%rd49];
	add.s32 	%r87, %r86, %r84;
	ld.global.u32 	%r88, [%rd45+8];
	mul.wide.s32 	%rd50, %r88, 4;
	add.s64 	%rd51, %rd1, %rd50;
	ld.global.u32 	%r89, [%rd51];
	add.s32 	%r90, %r89, %r87;
	ld.global.u32 	%r91, [%rd45+12];
	mul.wide.s32 	%rd52, %r91, 4;
	add.s64 	%rd53, %rd1, %rd52;
	ld.global.u32 	%r92, [%rd53];
	add.s32 	%r93, %r92, %r90;
	ld.global.u32 	%r94, [%rd45+16];
	mul.wide.s32 	%rd54, %r94, 4;
	add.s64 	%rd55, %rd1, %rd54;
	ld.global.u32 	%r95, [%rd55];
	add.s32 	%r96, %r95, %r93;
	ld.global.u32 	%r97, [%rd45+20];
	mul.wide.s32 	%rd56, %r97, 4;
	add.s64 	%rd57, %rd1, %rd56;
	ld.global.u32 	%r98, [%rd57];
	add.s32 	%r99, %r98, %r96;
	ld.global.u32 	%r100, [%rd45+24];
	mul.wide.s32 	%rd58, %r100, 4;
	add.s64 	%rd59, %rd1, %rd58;
	ld.global.u32 	%r101, [%rd59];
	add.s32 	%r102, %r101, %r99;
	ld.global.u32 	%r103, [%rd45+28];
	mul.wide.s32 	%rd60, %r103, 4;
	add.s64 	%rd61, %rd1, %rd60;
	ld.global.u32 	%r104, [%rd61];
	add.s32 	%r132, %r104, %r102;
	add.s32 	%r125, %r125, 8;
$L__BB0_7:
	setp.eq.s32 	%p6, %r11, 0;
	@%p6 bra 	$L__BB0_13;
	and.b32  	%r17, %r29, 3;
	setp.lt.u32 	%p7, %r11, 4;
	@%p7 bra 	$L__BB0_10;
	mul.wide.u32 	%rd62, %r125, 4;
	add.s64 	%rd63, %rd2, %rd62;
	ld.global.u32 	%r106, [%rd63];
	mul.wide.s32 	%rd64, %r106, 4;
	add.s64 	%rd65, %rd1, %rd64;
	ld.global.u32 	%r107, [%rd65];
	add.s32 	%r108, %r107, %r132;
	ld.global.u32 	%r109, [%rd63+4];
	mul.wide.s32 	%rd66, %r109, 4;
	add.s64 	%rd67, %rd1, %rd66;
	ld.global.u32 	%r110, [%rd67];
	add.s32 	%r111, %r110, %r108;
	ld.global.u32 	%r112, [%rd63+8];
	mul.wide.s32 	%rd68, %r112, 4;
	add.s64 	%rd69, %rd1, %rd68;
	ld.global.u32 	%r113, [%rd69];
	add.s32 	%r114, %r113, %r111;
	ld.global.u32 	%r115, [%rd63+12];
	mul.wide.s32 	%rd70, %r115, 4;
	add.s64 	%rd71, %rd1, %rd70;
	ld.global.u32 	%r116, [%rd71];
	add.s32 	%r132, %r116, %r114;
	add.s32 	%r125, %r125, 4;
$L__BB0_10:
	setp.eq.s32 	%p8, %r17, 0;
	@%p8 bra 	$L__BB0_13;
	mul.wide.u32 	%rd72, %r125, 4;
	add.s64 	%rd77, %rd2, %rd72;
	neg.s32 	%r130, %r17;
$L__BB0_12:
	.pragma "nounroll";
	ld.global.u32 	%r117, [%rd77];
	mul.wide.s32 	%rd73, %r117, 4;
	add.s64 	%rd74, %rd1, %rd73;
	ld.global.u32 	%r118, [%rd74];
	add.s32 	%r132, %r118, %r132;
	add.s64 	%rd77, %rd77, 4;
	add.s32 	%r130, %r130, 1;
	setp.ne.s32 	%p9, %r130, 0;
	@%p9 bra 	$L__BB0_12;
$L__BB0_13:
	cvta.to.global.u64 	%rd75, %rd9;
	st.global.u32 	[%rd75], %r132;
	ret;

}
	// .globl	_Z13LoadAndAtomicPiS_iS_
.visible .entry _Z13LoadAndAtomicPiS_iS_(
	.param .u64 .ptr .align 1 _Z13LoadAndAtomicPiS_iS__param_0,
	.param .u64 .ptr .align 1 _Z13LoadAndAtomicPiS_iS__param_1,
	.param .u32 _Z13LoadAndAtomicPiS_iS__param_2,
	.param .u64 .ptr .align 1 _Z13LoadAndAtomicPiS_iS__param_3
)
{
	.reg .pred 	%p<10>;
	.reg .b32 	%r<133>;
	.reg .b64 	%rd<31>;

	ld.param.u64 	%rd16, [_Z13LoadAndAtomicPiS_iS__param_0];
	ld.param.u64 	%rd17, [_Z13LoadAndAtomicPiS_iS__param_1];
	ld.param.u32 	%r29, [_Z13LoadAndAtomicPiS_iS__param_2];
	cvta.to.global.u64 	%rd1, %rd16;
	cvta.to.global.u64 	%rd2, %rd17;
	setp.lt.s32 	%p1, %r29, 1;
	mov.b32 	%r132, 0;
	@%p1 bra 	$L__BB1_13;
	and.b32  	%r1, %r29, 15;
	setp.lt.u32 	%p2, %r29, 16;
	mov.b32 	%r125, 0;
	mov.u32 	%r132, %r125;
	@%p2 bra 	$L__BB1_4;
	and.b32  	%r125, %r29, 2147483632;
	neg.s32 	%r119, %r125;
	add.s64 	%rd28, %rd2, 32;
	add.s64 	%rd27, %rd1, 32;
	mov.b32 	%r132, 0;
$L__BB1_3:
	.pragma "nounroll";
	ld.global.u32 	%r34, [%rd28+-32];
	add.s32 	%r35, %r34, %r132;
	atom.global.min.s32 	%r36, [%rd27+-32], %r34;
	ld.global.u32 	%r37, [%rd28+-28];
	add.s32 	%r38, %r37, %r35;
	atom.global.min.s32 	%r39, [%rd27+-28], %r37;
	ld.global.u32 	%r40, [%rd28+-24];
	add.s32 	%r41, %r40, %r38;
	atom.global.min.s32 	%r42, [%rd27+-24], %r40;
	ld.global.u32 	%r43, [%rd28+-20];
	add.s32 	%r44, %r43, %r41;
	atom.global.min.s32 	%r45, [%rd27+-20], %r43;
	ld.global.u32 	%r46, [%rd28+-16];
	add.s32 	%r47, %r46, %r44;
	atom.global.min.s32 	%r48, [%rd27+-16], %r46;
	ld.global.u32 	%r49, [%rd28+-12];
	add.s32 	%r50, %r49, %r47;
	atom.global.min.s32 	%r51, [%rd27+-12], %r49;
	ld.global.u32 	%r52, [%rd28+-8];
	add.s32 	%r53, %r52, %r50;
	atom.global.min.s32 	%r54, [%rd27+-8], %r52;
	ld.global.u32 	%r55, [%rd28+-4];
	add.s32 	%r56, %r55, %r53;
	atom.global.min.s32 	%r57, [%rd27+-4], %r55;
	ld.global.u32 	%r58, [%rd28];
	add.s32 	%r59, %r58, %r56;
	atom.global.min.s32 	%r60, [%rd27], %r58;
	ld.global.u32 	%r61, [%rd28+4];
	add.s32 	%r62, %r61, %r59;
	atom.global.min.s32 	%r63, [%rd27+4], %r61;
	ld.global.u32 	%r64, [%rd28+8];
	add.s32 	%r65, %r64, %r62;
	atom.global.min.s32 	%r66, [%rd27+8], %r64;
	ld.global.u32 	%r67, [%rd28+12];
	add.s32 	%r68, %r67, %r65;
	atom.global.min.s32 	%r69, [%rd27+12], %r67;
	ld.global.u32 	%r70, [%rd28+16];
	add.s32 	%r71, %r70, %r68;
	atom.global.min.s32 	%r72, [%rd27+16], %r70;
	ld.global.u32 	%r73, [%rd28+20];
	add.s32 	%r74, %r73, %r71;
	atom.global.min.s32 	%r75, [%rd27+20], %r73;
	ld.global.u32 	%r76, [%rd28+24];
	add.s32 	%r77, %r76, %r74;
	atom.global.min.s32 	%r78, [%rd27+24], %r76;
	ld.global.u32 	%r79, [%rd28+28];
	add.s32 	%r132, %r79, %r77;
	atom.global.min.s32 	%r80, [%rd27+28], %r79;
	add.s32 	%r119, %r119, 16;
	add.s64 	%rd28, %rd28, 64;
	add.s64 	%rd27, %rd27, 64;
	setp.ne.s32 	%p3, %r119, 0;
	@%p3 bra 	$L__BB1_3;
$L__BB1_4:
	setp.eq.s32 	%p4, %r1, 0;
	@%p4 bra 	$L__BB1_13;
	and.b32  	%r11, %r29, 7;
	setp.lt.u32 	%p5, %r1, 8;
	@%p5 bra 	$L__BB1_7;
	mul.wide.u32 	%rd18, %r125, 4;
	add.s64 	%rd19, %rd2, %rd18;
	ld.global.u32 	%r82, [%rd19];
	add.s32 	%r83, %r82, %r132;
	add.s64 	%rd20, %rd1, %rd18;
	atom.global.min.s32 	%r84, [%rd20], %r82;
	ld.global.u32 	%r85, [%rd19+4];
	add.s32 	%r86, %r85, %r83;
	atom.global.min.s32 	%r87, [%rd20+4], %r85;
	ld.global.u32 	%r88, [%rd19+8];
	add.s32 	%r89, %r88, %r86;
	atom.global.min.s32 	%r90, [%rd20+8], %r88;
	ld.global.u32 	%r91, [%rd19+12];
	add.s32 	%r92, %r91, %r89;
	atom.global.min.s32 	%r93, [%rd20+12], %r91;
	ld.global.u32 	%r94, [%rd19+16];
	add.s32 	%r95, %r94, %r92;
	atom.global.min.s32 	%r96, [%rd20+16], %r94;
	ld.global.u32 	%r97, [%rd19+20];
	add.s32 	%r98, %r97, %r95;
	atom.global.min.s32 	%r99, [%rd20+20], %r97;
	ld.global.u32 	%r100, [%rd19+24];
	add.s32 	%r101, %r100, %r98;
	atom.global.min.s32 	%r102, [%rd20+24], %r100;
	ld.global.u32 	%r103, [%rd19+28];
	add.s32 	%r132, %r103, %r101;
	atom.global.min.s32 	%r104, [%rd20+28], %r103;
	add.s32 	%r125, %r125, 8;
$L__BB1_7:
	setp.eq.s32 	%p6, %r11, 0;
	@%p6 bra 	$L__BB1_13;
	and.b32  	%r17, %r29, 3;
	setp.lt.u32 	%p7, %r11, 4;
	@%p7 bra 	$L__BB1_10;
	mul.wide.u32 	%rd21, %r125, 4;
	add.s64 	%rd22, %rd2, %rd21;
	ld.global.u32 	%r106, [%rd22];
	add.s32 	%r107, %r106, %r132;
	add.s64 	%rd23, %rd1, %rd21;
	atom.global.min.s32 	%r108, [%rd23], %r106;
	ld.global.u32 	%r109, [%rd22+4];
	add.s32 	%r110, %r109, %r107;
	atom.global.min.s32 	%r111, [%rd23+4], %r109;
	ld.global.u32 	%r112, [%rd22+8];
	add.s32 	%r113, %r112, %r110;
	atom.global.min.s32 	%r114, [%rd23+8], %r112;
	ld.global.u32 	%r115, [%rd22+12];
	add.s32 	%r132, %r115, %r113;
	atom.global.min.s32 	%r116, [%rd23+12], %r115;
	add.s32 	%r125, %r125, 4;
$L__BB1_10:
	setp.eq.s32 	%p8, %r17, 0;
	@%p8 bra 	$L__BB1_13;
	mul.wide.u32 	%rd24, %r125, 4;
	add.s64 	%rd30, %rd1, %rd24;
	add.s64 	%rd29, %rd2, %rd24;
	neg.s32 	%r130, %r17;
$L__BB1_12:
	.pragma "nounroll";
	ld.global.u32 	%r117, [%rd29];
	add.s32 	%r132, %r117, %r132;
	atom.global.min.s32 	%r118, [%rd30], %r117;
	add.s64 	%rd30, %rd30, 4;
	add.s64 	%rd29, %rd29, 4;
	add.s32 	%r130, %r130, 1;
	setp.ne.s32 	%p9, %r130, 0;
	@%p9 bra 	$L__BB1_12;
$L__BB1_13:
	ld.param.u64 	%rd26, [_Z13LoadAndAtomicPiS_iS__param_3];
	cvta.to.global.u64 	%rd25, %rd26;
	st.global.u32 	[%rd25], %r132;
	ret;

}


// ===== COMPILED SASS (sm_100) =====

	.target	sm_100

	.elftype	@"ET_EXEC"


//--------------------- .note.nv.tkinfo           --------------------------
	.section	.note.nv.tkinfo,"",@"SHT_NOTE"
	.sectionflags	@"SHF_NOTE_NV_TKINFO"
	.tkinfo
        /*0018*/ 	.word	0x00000002
        /*0030*/ 	.string	""
        /*0030*/ 	.string	"ptxas"
        /*0030*/ 	.string	"Cuda compilation tools, release 13.0, V13.0.88"
        /*0030*/ 	.string	"Build cuda_13.0.r13.0/compiler.36424714_0"
        /*0030*/ 	.string	"-arch sm_100 -m 64 "



//--------------------- .note.nv.cuinfo           --------------------------
	.section	.note.nv.cuinfo,"",@"SHT_NOTE"
	.sectionflags	@"SHF_NOTE_NV_CUINFO"
        /*0018*/ 	.short	0x0002
        /*001a*/ 	.short	0x0064
        /*001c*/ 	.short	0x0082
	.zero		2


//--------------------- .nv.info                  --------------------------
	.section	.nv.info,"",@"SHT_CUDA_INFO"
	.align	4


	//----- nvinfo : EIATTR_REGCOUNT
	.align		4
        /*0000*/ 	.byte	0x04, 0x2f
        /*0002*/ 	.short	(.L_1 - .L_0)
	.align		4
.L_0:
        /*0004*/ 	.word	index@(_Z10DoubleLoadPiS_iS_)
        /*0008*/ 	.word	0x00000020


	//----- nvinfo : EIATTR_FRAME_SIZE
	.align		4
.L_1:
        /*000c*/ 	.byte	0x04, 0x11
        /*000e*/ 	.short	(.L_3 - .L_2)
	.align		4
.L_2:
        /*0010*/ 	.word	index@(_Z10DoubleLoadPiS_iS_)
        /*0014*/ 	.word	0x00000000


	//----- nvinfo : EIATTR_REGCOUNT
	.align		4
.L_3:
        /*0018*/ 	.byte	0x04, 0x2f
        /*001a*/ 	.short	(.L_5 - .L_4)
	.align		4
.L_4:
        /*001c*/ 	.word	index@(_Z13LoadAndAtomicPiS_iS_)
        /*0020*/ 	.word	0x00000020


	//----- nvinfo : EIATTR_FRAME_SIZE
	.align		4
.L_5:
        /*0024*/ 	.byte	0x04, 0x11
        /*0026*/ 	.short	(.L_7 - .L_6)
	.align		4
.L_6:
        /*0028*/ 	.word	index@(_Z13LoadAndAtomicPiS_iS_)
        /*002c*/ 	.word	0x00000000


	//----- nvinfo : EIATTR_MIN_STACK_SIZE
	.align		4
.L_7:
        /*0030*/ 	.byte	0x04, 0x12
        /*0032*/ 	.short	(.L_9 - .L_8)
	.align		4
.L_8:
        /*0034*/ 	.word	index@(_Z13LoadAndAtomicPiS_iS_)
        /*0038*/ 	.word	0x00000000


	//----- nvinfo : EIATTR_MIN_STACK_SIZE
	.align		4
.L_9:
        /*003c*/ 	.byte	0x04, 0x12
        /*003e*/ 	.short	(.L_11 - .L_10)
	.align		4
.L_10:
        /*0040*/ 	.word	index@(_Z10DoubleLoadPiS_iS_)
        /*0044*/ 	.word	0x00000000
.L_11:


//--------------------- .nv.compat                --------------------------
	.section	.nv.compat,"",@"SHT_CUDA_COMPAT_INFO"
	.align	4
        /*0000*/ 	.byte	0x02, 0x09, 0x00, 0x00, 0x02, 0x02, 0x01, 0x00, 0x02, 0x05, 0x05, 0x00, 0x03, 0x07, 0x01, 0x01
        /*0010*/ 	.byte	0x02, 0x03, 0x00, 0x00, 0x02, 0x06, 0x01, 0x00, 0x04, 0x0b, 0x08, 0x00, 0x09, 0x00, 0x00, 0x00
        /*0020*/ 	.byte	0x00, 0x00, 0x00, 0x00


//--------------------- .nv.info._Z13LoadAndAtomicPiS_iS_ --------------------------
	.section	.nv.info._Z13LoadAndAtomicPiS_iS_,"",@"SHT_CUDA_INFO"
	.sectionflags	@""
	.align	4


	//----- nvinfo : EIATTR_CUDA_API_VERSION
	.align		4
        /*0000*/ 	.byte	0x04, 0x37
        /*0002*/ 	.short	(.L_13 - .L_12)
.L_12:
        /*0004*/ 	.word	0x00000082


	//----- nvinfo : EIATTR_KPARAM_INFO
	.align		4
.L_13:
        /*0008*/ 	.byte	0x04, 0x17
        /*000a*/ 	.short	(.L_15 - .L_14)
.L_14:
        /*000c*/ 	.word	0x00000000
        /*0010*/ 	.short	0x0003
        /*0012*/ 	.short	0x0018
        /*0014*/ 	.byte	0x00, 0xf5, 0x21, 0x00


	//----- nvinfo : EIATTR_KPARAM_INFO
	.align		4
.L_15:
        /*0018*/ 	.byte	0x04, 0x17
        /*001a*/ 	.short	(.L_17 - .L_16)
.L_16:
        /*001c*/ 	.word	0x00000000
        /*0020*/ 	.short	0x0002
        /*0022*/ 	.short	0x0010
        /*0024*/ 	.byte	0x00, 0xf0, 0x11, 0x00


	//----- nvinfo : EIATTR_KPARAM_INFO
	.align		4
.L_17:
        /*0028*/ 	.byte	0x04, 0x17
        /*002a*/ 	.short	(.L_19 - .L_18)
.L_18:
        /*002c*/ 	.word	0x00000000
        /*0030*/ 	.short	0x0001
        /*0032*/ 	.short	0x0008
        /*0034*/ 	.byte	0x00, 0xf5, 0x21, 0x00


	//----- nvinfo : EIATTR_KPARAM_INFO
	.align		4
.L_19:
        /*0038*/ 	.byte	0x04, 0x17
        /*003a*/ 	.short	(.L_21 - .L_20)
.L_20:
        /*003c*/ 	.word	0x00000000
        /*0040*/ 	.short	0x0000
        /*0042*/ 	.short	0x0000
        /*0044*/ 	.byte	0x00, 0xf5, 0x21, 0x00


	//----- nvinfo : EIATTR_SPARSE_MMA_MASK
	.align		4
.L_21:
        /*0048*/ 	.byte	0x03, 0x50
        /*004a*/ 	.short	0x0000


	//----- nvinfo : EIATTR_MAXREG_COUNT
	.align		4
        /*004c*/ 	.byte	0x03, 0x1b
        /*004e*/ 	.short	0x00ff


	//----- nvinfo : EIATTR_MERCURY_ISA_VERSION
	.align		4
        /*0050*/ 	.byte	0x03, 0x5f
        /*0052*/ 	.short	0x0101


	//----- nvinfo : EIATTR_INT_WARP_WIDE_INSTR_OFFSETS
	.align		4
        /*0054*/ 	.byte	0x04, 0x31
        /*0056*/ 	.short	(.L_23 - .L_22)


	//   ....[0]....
.L_22:
        /*0058*/ 	.word	0x000001a0


	//   ....[1]....
        /*005c*/ 	.word	0x000001f0


	//   ....[2]....
        /*0060*/ 	.word	0x00000230


	//   ....[3]....
        /*0064*/ 	.word	0x00000270


	//   ....[4]....
        /*0068*/ 	.word	0x000002b0


	//   ....[5]....
        /*006c*/ 	.word	0x000002f0


	//   ....[6]....
        /*0070*/ 	.word	0x00000330


	//   ....[7]....
        /*0074*/ 	.word	0x00000370


	//   ....[8]....
        /*0078*/ 	.word	0x000003b0


	//   ....[9]....
        /*007c*/ 	.word	0x000003f0


	//   ....[10]....
        /*0080*/ 	.word	0x00000430


	//   ....[11]....
        /*0084*/ 	.word	0x00000470


	//   ....[12]....
        /*0088*/ 	.word	0x000004b0


	//   ....[13]....
        /*008c*/ 	.word	0x000004f0


	//   ....[14]....
        /*0090*/ 	.word	0x00000530


	//   ....[15]....
        /*0094*/ 	.word	0x00000570


	//   ....[16]....
        /*0098*/ 	.word	0x00000650


	//   ....[17]....
        /*009c*/ 	.word	0x00000770


	//   ....[18]....
        /*00a0*/ 	.word	0x000007b0


	//   ....[19]....
        /*00a4*/ 	.word	0x000007f0


	//   ....[20]....
        /*00a8*/ 	.word	0x00000830


	//   ....[21]....
        /*00ac*/ 	.word	0x00000870


	//   ....[22]....
        /*00b0*/ 	.word	0x000008b0


	//   ....[23]....
        /*00b4*/ 	.word	0x000008f0


	//   ....[24]....
        /*00b8*/ 	.word	0x00000930


	//   ....[25]....
        /*00bc*/ 	.word	0x00000970


	//   ....[26]....
        /*00c0*/ 	.word	0x00000a90


	//   ....[27]....
        /*00c4*/ 	.word	0x00000ad0


	//   ....[28]....
        /*00c8*/ 	.word	0x00000b10


	//   ....[29]....
        /*00cc*/ 	.word	0x00000b50


	//   ....[30]....
        /*00d0*/ 	.word	0x00000b90


	//   ....[31]....
        /*00d4*/ 	.word	0x00000cb0


	//   ....[32]....
        /*00d8*/ 	.word	0x00000d50


	//----- nvinfo : EIATTR_VRC_CTA_INIT_COUNT
	.align		4
.L_23:
        /*00dc*/ 	.byte	0x02, 0x4a
	.zero		1
	.zero		1


	//----- nvinfo : EIATTR_EXIT_INSTR_OFFSETS
	.align		4
        /*00e0*/ 	.byte	0x04, 0x1c
        /*00e2*/ 	.short	(.L_25 - .L_24)


	//   ....[0]....
.L_24:
        /*00e4*/ 	.word	0x00000de0


	//----- nvinfo : EIATTR_CBANK_PARAM_SIZE
	.align		4
.L_25:
        /*00e8*/ 	.byte	0x03, 0x19
        /*00ea*/ 	.short	0x0020


	//----- nvinfo : EIATTR_PARAM_CBANK
	.align		4
        /*00ec*/ 	.byte	0x04, 0x0a
        /*00ee*/ 	.short	(.L_27 - .L_26)
	.align		4
.L_26:
        /*00f0*/ 	.word	index@(.nv.constant0._Z13LoadAndAtomicPiS_iS_)
        /*00f4*/ 	.short	0x0380
        /*00f6*/ 	.short	0x0020


	//----- nvinfo : EIATTR_SW_WAR
	.align		4
.L_27:
        /*00f8*/ 	.byte	0x04, 0x36
        /*00fa*/ 	.short	(.L_29 - .L_28)
.L_28:
        /*00fc*/ 	.word	0x00000008
.L_29:


//--------------------- .nv.info._Z10DoubleLoadPiS_iS_ --------------------------
	.section	.nv.info._Z10DoubleLoadPiS_iS_,"",@"SHT_CUDA_INFO"
	.sectionflags	@""
	.align	4


	//----- nvinfo : EIATTR_CUDA_API_VERSION
	.align		4
        /*0000*/ 	.byte	0x04, 0x37
        /*0002*/ 	.short	(.L_31 - .L_30)
.L_30:
        /*0004*/ 	.word	0x00000082


	//----- nvinfo : EIATTR_KPARAM_INFO
	.align		4
.L_31:
        /*0008*/ 	.byte	0x04, 0x17
        /*000a*/ 	.short	(.L_33 - .L_32)
.L_32:
        /*000c*/ 	.word	0x00000000
        /*0010*/ 	.short	0x0003
        /*0012*/ 	.short	0x0018
        /*0014*/ 	.byte	0x00, 0xf5, 0x21, 0x00


	//----- nvinfo : EIATTR_KPARAM_INFO
	.align		4
.L_33:
        /*0018*/ 	.byte	0x04, 0x17
        /*001a*/ 	.short	(.L_35 - .L_34)
.L_34:
        /*001c*/ 	.word	0x00000000
        /*0020*/ 	.short	0x0002
        /*0022*/ 	.short	0x0010
        /*0024*/ 	.byte	0x00, 0xf0, 0x11, 0x00


	//----- nvinfo : EIATTR_KPARAM_INFO
	.align		4
.L_35:
        /*0028*/ 	.byte	0x04, 0x17
        /*002a*/ 	.short	(.L_37 - .L_36)
.L_36:
        /*002c*/ 	.word	0x00000000
        /*0030*/ 	.short	0x0001
        /*0032*/ 	.short	0x0008
        /*0034*/ 	.byte	0x00, 0xf5, 0x21, 0x00


	//----- nvinfo : EIATTR_KPARAM_INFO
	.align		4
.L_37:
        /*0038*/ 	.byte	0x04, 0x17
        /*003a*/ 	.short	(.L_39 - .L_38)
.L_38:
        /*003c*/ 	.word	0x00000000
        /*0040*/ 	.short	0x0000
        /*0042*/ 	.short	0x0000
        /*0044*/ 	.byte	0x00, 0xf5, 0x21, 0x00


	//----- nvinfo : EIATTR_SPARSE_MMA_MASK
	.align		4
.L_39:
        /*0048*/ 	.byte	0x03, 0x50
        /*004a*/ 	.short	0x0000


	//----- nvinfo : EIATTR_MAXREG_COUNT
	.align		4
        /*004c*/ 	.byte	0x03, 0x1b
        /*004e*/ 	.short	0x00ff


	//----- nvinfo : EIATTR_MERCURY_ISA_VERSION
	.align		4
        /*0050*/ 	.byte	0x03, 0x5f
        /*0052*/ 	.short	0x0101


	//----- nvinfo : EIATTR_VRC_CTA_INIT_COUNT
	.align		4
        /*0054*/ 	.byte	0x02, 0x4a
	.zero		1
	.zero		1


	//----- nvinfo : EIATTR_EXIT_INSTR_OFFSETS
	.align		4
        /*0058*/ 	.byte	0x04, 0x1c
        /*005a*/ 	.short	(.L_41 - .L_40)


	//   ....[0]....
.L_40:
        /*005c*/ 	.word	0x00000a30


	//----- nvinfo : EIATTR_CBANK_PARAM_SIZE
	.align		4
.L_41:
        /*0060*/ 	.byte	0x03, 0x19
        /*0062*/ 	.short	0x0020


	//----- nvinfo : EIATTR_PARAM_CBANK
	.align		4
        /*0064*/ 	.byte	0x04, 0x0a
        /*0066*/ 	.short	(.L_43 - .L_42)
	.align		4
.L_42:
        /*0068*/ 	.word	index@(.nv.constant0._Z10DoubleLoadPiS_iS_)
        /*006c*/ 	.short	0x0380
        /*006e*/ 	.short	0x0020


	//----- nvinfo : EIATTR_SW_WAR
	.align		4
.L_43:
        /*0070*/ 	.byte	0x04, 0x36
        /*0072*/ 	.short	(.L_45 - .L_44)
.L_44:
        /*0074*/ 	.word	0x00000008
.L_45:


//--------------------- .nv.callgraph             --------------------------
	.section	.nv.callgraph,"",@"SHT_CUDA_CALLGRAPH"
	.align	4
	.sectionentsize	8
	.align		4
        /*0000*/ 	.word	0x00000000
	.align		4
        /*0004*/ 	.word	0xffffffff
	.align		4
        /*0008*/ 	.word	0x00000000
	.align		4
        /*000c*/ 	.word	0xfffffffe
	.align		4
        /*0010*/ 	.word	0x00000000
	.align		4
        /*0014*/ 	.word	0xfffffffd
	.align		4
        /*0018*/ 	.word	0x00000000
	.align		4
        /*001c*/ 	.word	0xfffffffc


//--------------------- .text._Z13LoadAndAtomicPiS_iS_ --------------------------
	.section	.text._Z13LoadAndAtomicPiS_iS_,"ax",@progbits
	.align	128
        .global         _Z13LoadAndAtomicPiS_iS_
        .type           _Z13LoadAndAtomicPiS_iS_,@function
        .size           _Z13LoadAndAtomicPiS_iS_,(.L_x_14 - _Z13LoadAndAtomicPiS_iS_)
        .other          _Z13LoadAndAtomicPiS_iS_,@"STO_CUDA_ENTRY STV_DEFAULT"
_Z13LoadAndAtomicPiS_iS_:
.text._Z13LoadAndAtomicPiS_iS_:
[----:B------:R-:W-:Y:S01]  /*0000*/  LDC R1, c[0x0][0x37c] ;  /* 0x0000df00ff017b82 */ /* 0x000fe20000000800 */
[----:B------:R-:W0:Y:S01]  /*0010*/  LDCU UR8, c[0x0][0x390] ;  /* 0x00007200ff0877ac */ /* 0x000e220008000800 */
[----:B------:R-:W-:Y:S01]  /*0020*/  IMAD.MOV.U32 R0, RZ, RZ, RZ ;  /* 0x000000ffff007224 */ /* 0x000fe200078e00ff */
[----:B------:R-:W1:Y:S01]  /*0030*/  LDCU.64 UR10, c[0x0][0x358] ;  /* 0x00006b00ff0a77ac */ /* 0x000e620008000a00 */
[----:B0-----:R-:W-:-:S09]  /*0040*/  UISETP.GE.AND UP0, UPT, UR8, 0x1, UPT ;  /* 0x000000010800788c */ /* 0x001fd2000bf06270 */
[----:B-1----:R-:W-:Y:S05]  /*0050*/  BRA.U !UP0, `(.L_x_0) ;  /* 0x0000000d08587547 */ /* 0x002fea000b800000 */
[----:B------:R-:W-:Y:S01]  /*0060*/  UISETP.GE.U32.AND UP1, UPT, UR8, 0x10, UPT ;  /* 0x000000100800788c */ /* 0x000fe2000bf26070 */
[----:B------:R-:W-:Y:S01]  /*0070*/  IMAD.MOV.U32 R6, RZ, RZ, RZ ;  /* 0x000000ffff067224 */ /* 0x000fe200078e00ff */
[----:B------:R-:W-:Y:S01]  /*0080*/  ULOP3.LUT UR9, UR8, 0xf, URZ, 0xc0, !UPT ;  /* 0x0000000f08097892 */ /* 0x000fe2000f8ec0ff */
[----:B------:R-:W-:-:S03]  /*0090*/  IMAD.MOV.U32 R0, RZ, RZ, RZ ;  /* 0x000000ffff007224 */ /* 0x000fc600078e00ff */
[----:B------:R-:W-:-:S03]  /*00a0*/  UISETP.NE.AND UP0, UPT, UR9, URZ, UPT ;  /* 0x000000ff0900728c */ /* 0x000fc6000bf05270 */
[----:B------:R-:W-:Y:S08]  /*00b0*/  BRA.U !UP1, `(.L_x_1) ;  /* 0x0000000509847547 */ /* 0x000ff0000b800000 */
[----:B------:R-:W0:Y:S01]  /*00c0*/  LDCU.128 UR4, c[0x0][0x380] ;  /* 0x00007000ff0477ac */ /* 0x000e220008000c00 */
[----:B------:R-:W-:Y:S01]  /*00d0*/  IMAD.MOV.U32 R0, RZ, RZ, RZ ;  /* 0x000000ffff007224 */ /* 0x000fe200078e00ff */
[----:B------:R-:W-:-:S04]  /*00e0*/  ULOP3.LUT UR12, UR8, 0x7ffffff0, URZ, 0xc0, !UPT ;  /* 0x7ffffff0080c7892 */ /* 0x000fc8000f8ec0ff */
[----:B------:R-:W-:Y:S02]  /*00f0*/  UIADD3 UR13, UPT, UPT, -UR12, URZ, URZ ;  /* 0x000000ff0c0d7290 */ /* 0x000fe4000fffe1ff */
[----:B------:R-:W-:Y:S01]  /*0100*/  IMAD.U32 R6, RZ, RZ, UR12 ;  /* 0x0000000cff067e24 */ /* 0x000fe2000f8e00ff */
[----:B0-----:R-:W-:Y:S02]  /*0110*/  UIADD3 UR6, UP1, UPT, UR6, 0x20, URZ ;  /* 0x0000002006067890 */ /* 0x001fe4000ff3e0ff */
[----:B------:R-:W-:Y:S02]  /*0120*/  UIADD3 UR4, UP2, UPT, UR4, 0x20, URZ ;  /* 0x0000002004047890 */ /* 0x000fe4000ff5e0ff */
[----:B------:R-:W-:Y:S02]  /*0130*/  UIADD3.X UR7, UPT, UPT, URZ, UR7, URZ, UP1, !UPT ;  /* 0x00000007ff077290 */ /* 0x000fe40008ffe4ff */
[----:B------:R-:W-:Y:S01]  /*0140*/  UIADD3.X UR5, UPT, UPT, URZ, UR5, URZ, UP2, !UPT ;  /* 0x00000005ff057290 */ /* 0x000fe200097fe4ff */
[----:B------:R-:W-:-:S02]  /*0150*/  IMAD.U32 R2, RZ, RZ, UR6 ;  /* 0x00000006ff027e24 */ /* 0x000fc4000f8e00ff */
[----:B------:R-:W-:Y:S02]  /*0160*/  IMAD.U32 R8, RZ, RZ, UR4 ;  /* 0x00000004ff087e24 */ /* 0x000fe4000f8e00ff */
[----:B------:R-:W-:Y:S02]  /*0170*/  IMAD.U32 R3, RZ, RZ, UR7 ;  /* 0x00000007ff037e24 */ /* 0x000fe4000f8e00ff */
[----:B------:R-:W-:-:S07]  /*0180*/  IMAD.U32 R5, RZ, RZ, UR5 ;  /* 0x00000005ff057e24 */ /* 0x000fce000f8e00ff */
.L_x_2:
[----:B------:R-:W2:Y:S01]  /*0190*/  LDG.E R7, desc[UR10][R2.64+-0x20] ;  /* 0xffffe00a02077981 */ /* 0x000ea2000c1e1900 */
[----:B------:R-:W-:Y:S02]  /*01a0*/  VOTEU.ANY UR4, UPT, PT ;  /* 0x0000000000047886 */ /* 0x000fe400038e0100 */
[----:B------:R-:W-:Y:S01]  /*01b0*/  UFLO.U32 UR4, UR4 ;  /* 0x00000004000472bd */ /* 0x000fe200080e0000 */
[----:B------:R-:W0:Y:S05]  /*01c0*/  S2R R4, SR_LANEID ;  /* 0x0000000000047919 */ /* 0x000e2a0000000000 */
[----:B0-----:R-:W-:Y:S02]  /*01d0*/  ISETP.EQ.U32.AND P0, PT, R4, UR4, PT ;  /* 0x0000000404007c0c */ /* 0x001fe4000bf02070 */
[----:B------:R-:W-:-:S02]  /*01e0*/  MOV R4, R8 ;  /* 0x0000000800047202 */ /* 0x000fc40000000f00 */
[----:B--2---:R-:W-:-:S13]  /*01f0*/  CREDUX.MIN.S32 UR5, R7 ;  /* 0x00000000070572cc */ /* 0x004fda0000008200 */
[----:B------:R-:W-:-:S05]  /*0200*/  IMAD.U32 R13, RZ, RZ, UR5 ;  /* 0x00000005ff0d7e24 */ /* 0x000fca000f8e00ff */
[----:B------:R0:W-:Y:S04]  /*0210*/  @P0 REDG.E.MIN.S32.STRONG.GPU desc[UR10][R4.64+-0x20], R13 ;  /* 0xffffe00d0400098e */ /* 0x0001e8000c92e30a */
[----:B------:R-:W2:Y:S02]  /*0220*/  LDG.E R9, desc[UR10][R2.64+-0x1c] ;  /* 0xffffe40a02097981 */ /* 0x000ea4000c1e1900 */
[----:B--2---:R-:W-:-:S13]  /*0230*/  CREDUX.MIN.S32 UR4, R9 ;  /* 0x00000000090472cc */ /* 0x004fda0000008200 */
[----:B------:R-:W-:-:S05]  /*0240*/  IMAD.U32 R15, RZ, RZ, UR4 ;  /* 0x00000004ff0f7e24 */ /* 0x000fca000f8e00ff */
[----:B------:R-:W-:Y:S04]  /*0250*/  @P0 REDG.E.MIN.S32.STRONG.GPU desc[UR10][R4.64+-0x1c], R15 ;  /* 0xffffe40f0400098e */ /* 0x000fe8000c92e30a */
[----:B------:R-:W2:Y:S02]  /*0260*/  LDG.E R8, desc[UR10][R2.64+-0x18] ;  /* 0xffffe80a02087981 */ /* 0x000ea4000c1e1900 */
[----:B--2---:R-:W-:-:S13]  /*0270*/  CREDUX.MIN.S32 UR4, R8 ;  /* 0x00000000080472cc */ /* 0x004fda0000008200 */
[----:B------:R-:W-:-:S05]  /*0280*/  IMAD.U32 R17, RZ, RZ, UR4 ;  /* 0x00000004ff117e24 */ /* 0x000fca000f8e00ff */
[----:B------:R1:W-:Y:S04]  /*0290*/  @P0 REDG.E.MIN.S32.STRONG.GPU desc[UR10][R4.64+-0x18], R17 ;  /* 0xffffe8110400098e */ /* 0x0003e8000c92e30a */
[----:B------:R-:W2:Y:S02]  /*02a0*/  LDG.E R11, desc[UR10][R2.64+-0x14] ;  /* 0xffffec0a020b7981 */ /* 0x000ea4000c1e1900 */
[----:B--2---:R-:W-:-:S13]  /*02b0*/  CREDUX.MIN.S32 UR4, R11 ;  /* 0x000000000b0472cc */ /* 0x004fda0000008200 */
[----:B------:R-:W-:-:S05]  /*02c0*/  IMAD.U32 R19, RZ, RZ, UR4 ;  /* 0x00000004ff137e24 */ /* 0x000fca000f8e00ff */
[----:B------:R2:W-:Y:S04]  /*02d0*/  @P0 REDG.E.MIN.S32.STRONG.GPU desc[UR10][R4.64+-0x14], R19 ;  /* 0xffffec130400098e */ /* 0x0005e8000c92e30a */
[----:B------:R-:W3:Y:S02]  /*02e0*/  LDG.E R10, desc[UR10][R2.64+-0x10] ;  /* 0xfffff00a020a7981 */ /* 0x000ee4000c1e1900 */
[----:B---3--:R-:W-:-:S13]  /*02f0*/  CREDUX.MIN.S32 UR4, R10 ;  /* 0x000000000a0472cc */ /* 0x008fda0000008200 */
[----:B------:R-:W-:-:S05]  /*0300*/  IMAD.U32 R21, RZ, RZ, UR4 ;  /* 0x00000004ff157e24 */ /* 0x000fca000f8e00ff */
[----:B------:R3:W-:Y:S04]  /*0310*/  @P0 REDG.E.MIN.S32.STRONG.GPU desc[UR10][R4.64+-0x10], R21 ;  /* 0xfffff0150400098e */ /* 0x0007e8000c92e30a */
[----:B0-----:R-:W4:Y:S02]  /*0320*/  LDG.E R13, desc[UR10][R2.64+-0xc] ;  /* 0xfffff40a020d7981 */ /* 0x001f24000c1e1900 */
[----:B----4-:R-:W-:-:S13]  /*0330*/  CREDUX.MIN.S32 UR4, R13 ;  /* 0x000000000d0472cc */ /* 0x010fda0000008200 */
[----:B-1----:R-:W-:-:S05]  /*0340*/  IMAD.U32 R17, RZ, RZ, UR4 ;  /* 0x00000004ff117e24 */ /* 0x002fca000f8e00ff */
[----:B------:R0:W-:Y:S04]  /*0350*/  @P0 REDG.E.MIN.S32.STRONG.GPU desc[UR10][R4.64+-0xc], R17 ;  /* 0xfffff4110400098e */ /* 0x0001e8000c92e30a */
[----:B------:R-:W4:Y:S02]  /*0360*/  LDG.E R12, desc[UR10][R2.64+-0x8] ;  /* 0xfffff80a020c7981 */ /* 0x000f24000c1e1900 */
[----:B----4-:R-:W-:-:S13]  /*0370*/  CREDUX.MIN.S32 UR4, R12 ;  /* 0x000000000c0472cc */ /* 0x010fda0000008200 */
[----:B--2---:R-:W-:-:S05]  /*0380*/  IMAD.U32 R19, RZ, RZ, UR4 ;  /* 0x00000004ff137e24 */ /* 0x004fca000f8e00ff */
[----:B------:R1:W-:Y:S04]  /*0390*/  @P0 REDG.E.MIN.S32.STRONG.GPU desc[UR10][R4.64+-0x8], R19 ;  /* 0xfffff8130400098e */ /* 0x0003e8000c92e30a */
[----:B------:R-:W2:Y:S02]  /*03a0*/  LDG.E R15, desc[UR10][R2.64+-0x4] ;  /* 0xfffffc0a020f7981 */ /* 0x000ea4000c1e1900 */
[----:B--2---:R-:W-:-:S13]  /*03b0*/  CREDUX.MIN.S32 UR4, R15 ;  /* 0x000000000f0472cc */ /* 0x004fda0000008200 */
[----:B---3--:R-:W-:-:S05]  /*03c0*/  IMAD.U32 R21, RZ, RZ, UR4 ;  /* 0x00000004ff157e24 */ /* 0x008fca000f8e00ff */
[----:B------:R-:W-:Y:S04]  /*03d0*/  @P0 REDG.E.MIN.S32.STRONG.GPU desc[UR10][R4.64+-0x4], R21 ;  /* 0xfffffc150400098e */ /* 0x000fe8000c92e30a */
[----:B------:R-:W2:Y:S02]  /*03e0*/  LDG.E R14, desc[UR10][R2.64] ;  /* 0x0000000a020e7981 */ /* 0x000ea4000c1e1900 */
[----:B--2---:R-:W-:-:S13]  /*03f0*/  CREDUX.MIN.S32 UR4, R14 ;  /* 0x000000000e0472cc */ /* 0x004fda0000008200 */
[----:B------:R-:W-:-:S05]  /*0400*/  IMAD.U32 R23, RZ, RZ, UR4 ;  /* 0x00000004ff177e24 */ /* 0x000fca000f8e00ff */
[----:B------:R2:W-:Y:S04]  /*0410*/  @P0 REDG.E.MIN.S32.STRONG.GPU desc[UR10][R4.64], R23 ;  /* 0x000000170400098e */ /* 0x0005e8000c92e30a */
[----:B0-----:R-:W3:Y:S02]  /*0420*/  LDG.E R17, desc[UR10][R2.64+0x4] ;  /* 0x0000040a02117981 */ /* 0x001ee4000c1e1900 */
[----:B---3--:R-:W-:-:S13]  /*0430*/  CREDUX.MIN.S32 UR4, R17 ;  /* 0x00000000110472cc */ /* 0x008fda0000008200 */
[----:B------:R-:W-:-:S05]  /*0440*/  MOV R25, UR4 ;  /* 0x0000000400197c02 */ /* 0x000fca0008000f00 */
[----:B------:R0:W-:Y:S04]  /*0450*/  @P0 REDG.E.MIN.S32.STRONG.GPU desc[UR10][R4.64+0x4], R25 ;  /* 0x000004190400098e */ /* 0x0001e8000c92e30a */
[----:B------:R-:W3:Y:S02]  /*0460*/  LDG.E R16, desc[UR10][R2.64+0x8] ;  /* 0x0000080a02107981 */ /* 0x000ee4000c1e1900 */
[----:B---3--:R-:W-:-:S13]  /*0470*/  CREDUX.MIN.S32 UR4, R16 ;  /* 0x00000000100472cc */ /* 0x008fda0000008200 */
[----:B------:R-:W-:-:S05]  /*0480*/  IMAD.U32 R27, RZ, RZ, UR4 ;  /* 0x00000004ff1b7e24 */ /* 0x000fca000f8e00ff */
[----:B------:R3:W-:Y:S04]  /*0490*/  @P0 REDG.E.MIN.S32.STRONG.GPU desc[UR10][R4.64+0x8], R27 ;  /* 0x0000081b0400098e */ /* 0x0007e8000c92e30a */
[----:B-1----:R-:W4:Y:S02]  /*04a0*/  LDG.E R19, desc[UR10][R2.64+0xc] ;  /* 0x00000c0a02137981 */ /* 0x002f24000c1e1900 */
[----:B----4-:R-:W-:-:S13]  /*04b0*/  CREDUX.MIN.S32 UR4, R19 ;  /* 0x00000000130472cc */ /* 0x010fda0000008200 */
[----:B--2---:R-:W-:-:S05]  /*04c0*/  IMAD.U32 R23, RZ, RZ, UR4 ;  /* 0x00000004ff177e24 */ /* 0x004fca000f8e00ff */
[----:B------:R1:W-:Y:S04]  /*04d0*/  @P0 REDG.E.MIN.S32.STRONG.GPU desc[UR10][R4.64+0xc], R23 ;  /* 0x00000c170400098e */ /* 0x0003e8000c92e30a */
[----:B------:R-:W2:Y:S02]  /*04e0*/  LDG.E R18, desc[UR10][R2.64+0x10] ;  /* 0x0000100a02127981 */ /* 0x000ea4000c1e1900 */
[----:B--2---:R-:W-:-:S13]  /*04f0*/  CREDUX.MIN.S32 UR4, R18 ;  /* 0x00000000120472cc */ /* 0x004fda0000008200 */
[----:B0-----:R-:W-:-:S05]  /*0500*/  IMAD.U32 R25, RZ, RZ, UR4 ;  /* 0x00000004ff197e24 */ /* 0x001fca000f8e00ff */
        /* <DEDUP_REMOVED lines=8> */
[----:B------:R-:W-:Y:S04]  /*0590*/  @P0 REDG.E.MIN.S32.STRONG.GPU desc[UR10][R4.64+0x18], R29 ;  /* 0x0000181d0400098e */ /* 0x000fe8000c92e30a */
[----:B-1----:R-:W2:Y:S01]  /*05a0*/  LDG.E R23, desc[UR10][R2.64+0x1c] ;  /* 0x00001c0a02177981 */ /* 0x002ea2000c1e1900 */
[----:B------:R-:W-:-:S04]  /*05b0*/  IADD3 R0, PT, PT, R9, R7, R0 ;  /* 0x0000000709007210 */ /* 0x000fc80007ffe000 */
[----:B------:R-:W-:-:S04]  /*05c0*/  IADD3 R0, PT, PT, R11, R8, R0 ;  /* 0x000000080b007210 */ /* 0x000fc80007ffe000 */
[----:B------:R-:W-:Y:S01]  /*05d0*/  IADD3 R0, PT, PT, R13, R10, R0 ;  /* 0x0000000a0d007210 */ /* 0x000fe20007ffe000 */
[----:B------:R-:W-:-:S03]  /*05e0*/  UIADD3 UR13, UPT, UPT, UR13, 0x10, URZ ;  /* 0x000000100d0d7890 */ /* 0x000fc6000fffe0ff */
[----:B------:R-:W-:Y:S01]  /*05f0*/  IADD3 R0, PT, PT, R15, R12, R0 ;  /* 0x0000000c0f007210 */ /* 0x000fe20007ffe000 */
[----:B------:R-:W-:-:S03]  /*0600*/  UISETP.NE.AND UP1, UPT, UR13, URZ, UPT ;  /* 0x000000ff0d00728c */ /* 0x000fc6000bf25270 */
[----:B------:R-:W-:-:S04]  /*0610*/  IADD3 R0, PT, PT, R17, R14, R0 ;  /* 0x0000000e11007210 */ /* 0x000fc80007ffe000 */
[----:B------:R-:W-:Y:S02]  /*0620*/  IADD3 R0, PT, PT, R19, R16, R0 ;  /* 0x0000001013007210 */ /* 0x000fe40007ffe000 */
[----:B------:R-:W-:Y:S02]  /*0630*/  IADD3 R8, P1, PT, R4, 0x40, RZ ;  /* 0x0000004004087810 */ /* 0x000fe40007f3e0ff */
[----:B------:R-:W-:Y:S02]  /*0640*/  IADD3 R0, PT, PT, R21, R18, R0 ;  /* 0x0000001215007210 */ /* 0x000fe40007ffe000 */
[C---:B--2---:R-:W-:Y:S02]  /*0650*/  CREDUX.MIN.S32 UR4, R23.reuse ;  /* 0x00000000170472cc */ /* 0x044fe40000008200 */
[----:B------:R-:W-:-:S11]  /*0660*/  IADD3 R0, PT, PT, R23, R20, R0 ;  /* 0x0000001417007210 */ /* 0x000fd60007ffe000 */
[----:B0-----:R-:W-:-:S05]  /*0670*/  IMAD.U32 R25, RZ, RZ, UR4 ;  /* 0x00000004ff197e24 */ /* 0x001fca000f8e00ff */
[----:B------:R0:W-:Y:S01]  /*0680*/  @P0 REDG.E.MIN.S32.STRONG.GPU desc[UR10][R4.64+0x1c], R25 ;  /* 0x00001c190400098e */ /* 0x0001e2000c92e30a */
[----:B------:R-:W-:-:S05]  /*0690*/  IADD3 R2, P0, PT, R2, 0x40, RZ ;  /* 0x0000004002027810 */ /* 0x000fca0007f1e0ff */
[----:B------:R-:W-:Y:S02]  /*06a0*/  IMAD.X R3, RZ, RZ, R3, P0 ;  /* 0x000000ffff037224 */ /* 0x000fe400000e0603 */
[----:B0-----:R-:W-:Y:S01]  /*06b0*/  IMAD.X R5, RZ, RZ, R5, P1 ;  /* 0x000000ffff057224 */ /* 0x001fe200008e0605 */
[----:B------:R-:W-:Y:S06]  /*06c0*/  BRA.U UP1, `(.L_x_2) ;  /* 0xfffffff901b07547 */ /* 0x000fec000b83ffff */
.L_x_1:
[----:B------:R-:W-:Y:S05]  /*06d0*/  BRA.U !UP0, `(.L_x_0) ;  /* 0x0000000508b87547 */ /* 0x000fea000b800000 */
[----:B------:R-:W-:Y:S02]  /*06e0*/  UISETP.GE.U32.AND UP0, UPT, UR9, 0x8, UPT ;  /* 0x000000080900788c */ /* 0x000fe4000bf06070 */
[----:B------:R-:W-:-:S04]  /*06f0*/  ULOP3.LUT UR5, UR8, 0x7, URZ, 0xc0, !UPT ;  /* 0x0000000708057892 */ /* 0x000fc8000f8ec0ff */
[----:B------:R-:W-:-:S03]  /*0700*/  UISETP.NE.AND UP1, UPT, UR5, URZ, UPT ;  /* 0x000000ff0500728c */ /* 0x000fc6000bf25270 */
[----:B------:R-:W-:Y:S08]  /*0710*/  BRA.U !UP0, `(.L_x_3) ;  /* 0x0000000108b47547 */ /* 0x000ff0000b800000 */
[----:B------:R-:W0:Y:S01]  /*0720*/  LDC.64 R4, c[0x0][0x388] ;  /* 0x0000e200ff047b82 */ /* 0x000e220000000a00 */
[----:B------:R-:W1:Y:S07]  /*0730*/  S2R R8, SR_LANEID ;  /* 0x0000000000087919 */ /* 0x000e6e0000000000 */
[----:B------:R-:W2:Y:S01]  /*0740*/  LDC.64 R2, c[0x0][0x380] ;  /* 0x0000e000ff027b82 */ /* 0x000ea20000000a00 */
[----:B0-----:R-:W-:-:S05]  /*0750*/  IMAD.WIDE.U32 R4, R6, 0x4, R4 ;  /* 0x0000000406047825 */ /* 0x001fca00078e0004 */
[----:B------:R-:W3:Y:S01]  /*0760*/  LDG.E R7, desc[UR10][R4.64] ;  /* 0x0000000a04077981 */ /* 0x000ee2000c1e1900 */
[----:B------:R-:W-:Y:S02]  /*0770*/  VOTEU.ANY UR4, UPT, PT ;  /* 0x0000000000047886 */ /* 0x000fe400038e0100 */
[----:B------:R-:W-:Y:S01]  /*0780*/  UFLO.U32 UR4, UR4 ;  /* 0x00000004000472bd */ /* 0x000fe200080e0000 */
[----:B--2---:R-:W-:-:S05]  /*0790*/  IMAD.WIDE.U32 R2, R6, 0x4, R2 ;  /* 0x0000000406027825 */ /* 0x004fca00078e0002 */
[----:B-1----:R-:W-:Y:S02]  /*07a0*/  ISETP.EQ.U32.AND P0, PT, R8, UR4, PT ;  /* 0x0000000408007c0c */ /* 0x002fe4000bf02070 */
[----:B---3--:R-:W-:-:S13]  /*07b0*/  CREDUX.MIN.S32 UR6, R7 ;  /* 0x00000000070672cc */ /* 0x008fda0000008200 */
[----:B------:R-:W-:-:S05]  /*07c0*/  MOV R11, UR6 ;  /* 0x00000006000b7c02 */ /* 0x000fca0008000f00 */
        /* <DEDUP_REMOVED lines=13> */
[----:B0-----:R-:W3:Y:S02]  /*08a0*/  LDG.E R11, desc[UR10][R4.64+0x10] ;  /* 0x0000100a040b7981 */ /* 0x001ee4000c1e1900 */
[----:B---3--:R-:W-:-:S13]  /*08b0*/  CREDUX.MIN.S32 UR4, R11 ;  /* 0x000000000b0472cc */ /* 0x008fda0000008200 */
[----:B------:R-:W-:-:S05]  /*08c0*/  IMAD.U32 R19, RZ, RZ, UR4 ;  /* 0x00000004ff137e24 */ /* 0x000fca000f8e00ff */
[----:B------:R0:W-:Y:S04]  /*08d0*/  @P0 REDG.E.MIN.S32.STRONG.GPU desc[UR10][R2.64+0x10], R19 ;  /* 0x000010130200098e */ /* 0x0001e8000c92e30a */
[----:B------:R-:W3:Y:S02]  /*08e0*/  LDG.E R12, desc[UR10][R4.64+0x14] ;  /* 0x0000140a040c7981 */ /* 0x000ee4000c1e1900 */
[----:B---3--:R-:W-:-:S13]  /*08f0*/  CREDUX.MIN.S32 UR4, R12 ;  /* 0x000000000c0472cc */ /* 0x008fda0000008200 */
[----:B-1----:R-:W-:-:S05]  /*0900*/  IMAD.U32 R15, RZ, RZ, UR4 ;  /* 0x00000004ff0f7e24 */ /* 0x002fca000f8e00ff */
[----:B------:R1:W-:Y:S04]  /*0910*/  @P0 REDG.E.MIN.S32.STRONG.GPU desc[UR10][R2.64+0x14], R15 ;  /* 0x0000140f0200098e */ /* 0x0003e8000c92e30a */
[----:B------:R-:W3:Y:S02]  /*0920*/  LDG.E R13, desc[UR10][R4.64+0x18] ;  /* 0x0000180a040d7981 */ /* 0x000ee4000c1e1900 */
[----:B---3--:R-:W-:-:S13]  /*0930*/  CREDUX.MIN.S32 UR4, R13 ;  /* 0x000000000d0472cc */ /* 0x008fda0000008200 */
[----:B--2---:R-:W-:-:S05]  /*0940*/  IMAD.U32 R17, RZ, RZ, UR4 ;  /* 0x00000004ff117e24 */ /* 0x004fca000f8e00ff */
[----:B------:R1:W-:Y:S04]  /*0950*/  @P0 REDG.E.MIN.S32.STRONG.GPU desc[UR10][R2.64+0x18], R17 ;  /* 0x000018110200098e */ /* 0x0003e8000c92e30a */
[----:B------:R-:W2:Y:S02]  /*0960*/  LDG.E R14, desc[UR10][R4.64+0x1c] ;  /* 0x00001c0a040e7981 */ /* 0x000ea4000c1e1900 */
[----:B--2---:R-:W-:-:S13]  /*0970*/  CREDUX.MIN.S32 UR4, R14 ;  /* 0x000000000e0472cc */ /* 0x004fda0000008200 */
[----:B0-----:R-:W-:-:S05]  /*0980*/  IMAD.U32 R19, RZ, RZ, UR4 ;  /* 0x00000004ff137e24 */ /* 0x001fca000f8e00ff */
[----:B------:R1:W-:Y:S01]  /*0990*/  @P0 REDG.E.MIN.S32.STRONG.GPU desc[UR10][R2.64+0x1c], R19 ;  /* 0x00001c130200098e */ /* 0x0003e2000c92e30a */
[----:B------:R-:W-:Y:S01]  /*09a0*/  IADD3 R0, PT, PT, R8, R7, R0 ;  /* 0x0000000708007210 */ /* 0x000fe20007ffe000 */
[----:B------:R-:W-:-:S03]  /*09b0*/  VIADD R6, R6, 0x8 ;  /* 0x0000000806067836 */ /* 0x000fc60000000000 */
[----:B------:R-:W-:-:S04]  /*09c0*/  IADD3 R0, PT, PT, R10, R9, R0 ;  /* 0x000000090a007210 */ /* 0x000fc80007ffe000 */
[----:B------:R-:W-:-:S04]  /*09d0*/  IADD3 R0, PT, PT, R12, R11, R0 ;  /* 0x0000000b0c007210 */ /* 0x000fc80007ffe000 */
[----:B-1----:R-:W-:-:S07]  /*09e0*/  IADD3 R0, PT, PT, R14, R13, R0 ;  /* 0x0000000d0e007210 */ /* 0x002fce0007ffe000 */
.L_x_3:
        /* <DEDUP_REMOVED lines=25> */
[----:B------:R-:W2:Y:S02]  /*0b80*/  LDG.E R10, desc[UR10][R2.64+0xc] ;  /* 0x00000c0a020a7981 */ /* 0x000ea4000c1e1900 */
[----:B--2---:R-:W-:-:S13]  /*0b90*/  CREDUX.MIN.S32 UR5, R10 ;  /* 0x000000000a0572cc */ /* 0x004fda0000008200 */
[----:B0-----:R-:W-:-:S05]  /*0ba0*/  IMAD.U32 R11, RZ, RZ, UR5 ;  /* 0x00000005ff0b7e24 */ /* 0x001fca000f8e00ff */
[----:B------:R1:W-:Y:S01]  /*0bb0*/  @P0 REDG.E.MIN.S32.STRONG.GPU desc[UR10][R4.64+0xc], R11 ;  /* 0x00000c0b0400098e */ /* 0x0003e2000c92e30a */
[----:B------:R-:W-:Y:S01]  /*0bc0*/  IADD3 R0, PT, PT, R8, R7, R0 ;  /* 0x0000000708007210 */ /* 0x000fe20007ffe000 */
[----:B------:R-:W-:-:S03]  /*0bd0*/  VIADD R6, R6, 0x4 ;  /* 0x0000000406067836 */ /* 0x000fc60000000000 */
[----:B------:R-:W-:-:S07]  /*0be0*/  IADD3 R0, PT, PT, R10, R9, R0 ;  /* 0x000000090a007210 */ /* 0x000fce0007ffe000 */
.L_x_4:
[----:B------:R-:W-:Y:S05]  /*0bf0*/  BRA.U !UP1, `(.L_x_0) ;  /* 0x0000000109707547 */ /* 0x000fea000b800000 */
[----:B------:R-:W0:Y:S01]  /*0c00*/  LDC.64 R2, c[0x0][0x380] ;  /* 0x0000e000ff027b82 */ /* 0x000e220000000a00 */
[----:B------:R-:W-:-:S07]  /*0c10*/  UIADD3 UR4, UPT, UPT, -UR4, URZ, URZ ;  /* 0x000000ff04047290 */ /* 0x000fce000fffe1ff */
[----:B-1----:R-:W1:Y:S01]  /*0c20*/  LDC.64 R4, c[0x0][0x388] ;  /* 0x0000e200ff047b82 */ /* 0x002e620000000a00 */
[----:B0-----:R-:W-:-:S04]  /*0c30*/  IMAD.WIDE.U32 R2, R6, 0x4, R2 ;  /* 0x0000000406027825 */ /* 0x001fc800078e0002 */
[----:B------:R-:W-:Y:S02]  /*0c40*/  IMAD.MOV.U32 R11, RZ, RZ, R3 ;  /* 0x000000ffff0b7224 */ /* 0x000fe400078e0003 */
[----:B-1----:R-:W-:-:S04]  /*0c50*/  IMAD.WIDE.U32 R6, R6, 0x4, R4 ;  /* 0x0000000406067825 */ /* 0x002fc800078e0004 */
[----:B------:R-:W-:Y:S02]  /*0c60*/  IMAD.MOV.U32 R4, RZ, RZ, R2 ;  /* 0x000000ffff047224 */ /* 0x000fe400078e0002 */
[----:B------:R-:W-:-:S07]  /*0c70*/  IMAD.MOV.U32 R9, RZ, RZ, R7 ;  /* 0x000000ffff097224 */ /* 0x000fce00078e0007 */
.L_x_5:
[----:B0-----:R-:W-:Y:S01]  /*0c80*/  IMAD.MOV.U32 R2, RZ, RZ, R6 ;  /* 0x000000ffff027224 */ /* 0x001fe200078e0006 */
[----:B------:R-:W-:-:S05]  /*0c90*/  MOV R3, R9 ;  /* 0x0000000900037202 */ /* 0x000fca0000000f00 */
[----:B------:R0:W2:Y:S01]  /*0ca0*/  LDG.E R5, desc[UR10][R2.64] ;  /* 0x0000000a02057981 */ /* 0x0000a2000c1e1900 */
[----:B------:R-:W-:Y:S02]  /*0cb0*/  VOTEU.ANY UR5, UPT, PT ;  /* 0x0000000000057886 */ /* 0x000fe400038e0100 */
[----:B------:R-:W-:Y:S01]  /*0cc0*/  UFLO.U32 UR5, UR5 ;  /* 0x00000005000572bd */ /* 0x000fe200080e0000 */
[----:B------:R-:W1:Y:S01]  /*0cd0*/  S2R R7, SR_LANEID ;  /* 0x0000000000077919 */ /* 0x000e620000000000 */
[----:B------:R-:W-:-:S04]  /*0ce0*/  UIADD3 UR4, UPT, UPT, UR4, 0x1, URZ ;  /* 0x0000000104047890 */ /* 0x000fc8000fffe0ff */
[----:B------:R-:W-:Y:S01]  /*0cf0*/  UISETP.NE.AND UP0, UPT, UR4, URZ, UPT ;  /* 0x000000ff0400728c */ /* 0x000fe2000bf05270 */
[----:B0-----:R-:W-:Y:S02]  /*0d00*/  IMAD.MOV.U32 R2, RZ, RZ, R4 ;  /* 0x000000ffff027224 */ /* 0x001fe400078e0004 */
[----:B------:R-:W-:Y:S01]  /*0d10*/  IMAD.MOV.U32 R3, RZ, RZ, R11 ;  /* 0x000000ffff037224 */ /* 0x000fe200078e000b */
[----:B------:R-:W-:Y:S02]  /*0d20*/  IADD3 R6, P1, PT, R6, 0x4, RZ ;  /* 0x0000000406067810 */ /* 0x000fe40007f3e0ff */
[----:B-1----:R-:W-:-:S03]  /*0d30*/  ISETP.EQ.U32.AND P0, PT, R7, UR5, PT ;  /* 0x0000000507007c0c */ /* 0x002fc6000bf02070 */
[----:B------:R-:W-:Y:S01]  /*0d40*/  IMAD.X R9, RZ, RZ, R9, P1 ;  /* 0x000000ffff097224 */ /* 0x000fe200008e0609 */
[C---:B--2---:R-:W-:Y:S01]  /*0d50*/  CREDUX.MIN.S32 UR6, R5.reuse ;  /* 0x00000000050672cc */ /* 0x044fe20000008200 */
[----:B------:R-:W-:-:S12]  /*0d60*/  IMAD.IADD R0, R5, 0x1, R0 ;  /* 0x0000000105007824 */ /* 0x000fd800078e0200 */
[----:B------:R-:W-:-:S05]  /*0d70*/  IMAD.U32 R7, RZ, RZ, UR6 ;  /* 0x00000006ff077e24 */ /* 0x000fca000f8e00ff */
[----:B------:R0:W-:Y:S01]  /*0d80*/  @P0 REDG.E.MIN.S32.STRONG.GPU desc[UR10][R2.64], R7 ;  /* 0x000000070200098e */ /* 0x0001e2000c92e30a */
[----:B------:R-:W-:-:S05]  /*0d90*/  IADD3 R4, P0, PT, R4, 0x4, RZ ;  /* 0x0000000404047810 */ /* 0x000fca0007f1e0ff */
[----:B------:R-:W-:Y:S01]  /*0da0*/  IMAD.X R11, RZ, RZ, R11, P0 ;  /* 0x000000ffff0b7224 */ /* 0x000fe200000e060b */
[----:B------:R-:W-:Y:S07]  /*0db0*/  BRA.U UP0, `(.L_x_5) ;  /* 0xfffffffd00b07547 */ /* 0x000fee000b83ffff */
.L_x_0:
[----:B0-----:R-:W0:Y:S02]  /*0dc0*/  LDC.64 R2, c[0x0][0x398] ;  /* 0x0000e600ff027b82 */ /* 0x001e240000000a00 */
[----:B0-----:R-:W-:Y:S01]  /*0dd0*/  STG.E desc[UR10][R2.64], R0 ;  /* 0x0000000002007986 */ /* 0x001fe2000c10190a */
[----:B------:R-:W-:Y:S05]  /*0de0*/  EXIT ;  /* 0x000000000000794d */ /* 0x000fea0003800000 */
.L_x_6:
[----:B------:R-:W-:-:S00]  /*0df0*/  BRA `(.L_x_6) ;  /* 0xfffffffc00fc7947 */ /* 0x000fc0000383ffff */
[----:B------:R-:W-:-:S00]  /*0e00*/  NOP ;  /* 0x0000000000007918 */ /* 0x000fc00000000000 */
[----:B------:R-:W-:-:S00]  /*0e10*/  NOP ;  /* 0x0000000000007918 */ /* 0x000fc00000000000 */
[----:B------:R-:W-:-:S00]  /*0e20*/  NOP ;  /* 0x0000000000007918 */ /* 0x000fc00000000000 */
[----:B------:R-:W-:-:S00]  /*0e30*/  NOP ;  /* 0x0000000000007918 */ /* 0x000fc00000000000 */
[----:B------:R-:W-:-:S00]  /*0e40*/  NOP ;  /* 0x0000000000007918 */ /* 0x000fc00000000000 */
[----:B------:R-:W-:-:S00]  /*0e50*/  NOP ;  /* 0x0000000000007918 */ /* 0x000fc00000000000 */
[----:B------:R-:W-:-:S00]  /*0e60*/  NOP ;  /* 0x0000000000007918 */ /* 0x000fc00000000000 */
[----:B------:R-:W-:-:S00]  /*0e70*/  NOP ;  /* 0x0000000000007918 */ /* 0x000fc00000000000 */
.L_x_14:


//--------------------- .text._Z10DoubleLoadPiS_iS_ --------------------------
	.section	.text._Z10DoubleLoadPiS_iS_,"ax",@progbits
	.align	128
        .global         _Z10DoubleLoadPiS_iS_
        .type           _Z10DoubleLoadPiS_iS_,@function
        .size           _Z10DoubleLoadPiS_iS_,(.L_x_15 - _Z10DoubleLoadPiS_iS_)
        .other          _Z10DoubleLoadPiS_iS_,@"STO_CUDA_ENTRY STV_DEFAULT"
_Z10DoubleLoadPiS_iS_:
.text._Z10DoubleLoadPiS_iS_:
[----:B------:R-:W-:Y:S01]  /*0000*/  LDC R1, c[0x0][0x37c] ;  /* 0x0000df00ff017b82 */ /* 0x000fe20000000800 */
[----:B------:R-:W0:Y:S01]  /*0010*/  LDCU UR6, c[0x0][0x390] ;  /* 0x00007200ff0677ac */ /* 0x000e220008000800 */
[----:B------:R-:W-:Y:S01]  /*0020*/  HFMA2 R2, -RZ, RZ, 0, 0 ;  /* 0x00000000ff027431 */ /* 0x000fe200000001ff */
[----:B------:R-:W1:Y:S01]  /*0030*/  LDCU.64 UR10, c[0x0][0x358] ;  /* 0x00006b00ff0a77ac */ /* 0x000e620008000a00 */
[----:B0-----:R-:W-:-:S09]  /*0040*/  UISETP.GE.AND UP0, UPT, UR6, 0x1, UPT ;  /* 0x000000010600788c */ /* 0x001fd2000bf06270 */
[----:B-1----:R-:W-:Y:S05]  /*0050*/  BRA.U !UP0, `(.L_x_7) ;  /* 0x00000009086c7547 */ /* 0x002fea000b800000 */
[----:B------:R-:W-:Y:S01]  /*0060*/  UISETP.GE.U32.AND UP1, UPT, UR6, 0x10, UPT ;  /* 0x000000100600788c */ /* 0x000fe2000bf26070 */
[----:B------:R-:W-:Y:S01]  /*0070*/  MOV R0, RZ ;  /* 0x000000ff00007202 */ /* 0x000fe20000000f00 */
[----:B------:R-:W-:Y:S01]  /*0080*/  ULOP3.LUT UR7, UR6, 0xf, URZ, 0xc0, !UPT ;  /* 0x0000000f06077892 */ /* 0x000fe2000f8ec0ff */
[----:B------:R-:W-:-:S03]  /*0090*/  MOV R2, RZ ;  /* 0x000000ff00027202 */ /* 0x000fc60000000f00 */
[----:B------:R-:W-:-:S03]  /*00a0*/  UISETP.NE.AND UP0, UPT, UR7, URZ, UPT ;  /* 0x000000ff0700728c */ /* 0x000fc6000bf05270 */
[----:B------:R-:W-:Y:S08]  /*00b0*/  BRA.U !UP1, `(.L_x_8) ;  /* 0x00000005091c7547 */ /* 0x000ff0000b800000 */
[----:B------:R-:W0:Y:S01]  /*00c0*/  LDCU.64 UR4, c[0x0][0x388] ;  /* 0x00007100ff0477ac */ /* 0x000e220008000a00 */
[----:B------:R-:W-:Y:S01]  /*00d0*/  MOV R2, RZ ;  /* 0x000000ff00027202 */ /* 0x000fe20000000f00 */
[----:B------:R-:W-:-:S04]  /*00e0*/  ULOP3.LUT UR8, UR6, 0x7ffffff0, URZ, 0xc0, !UPT ;  /* 0x7ffffff006087892 */ /* 0x000fc8000f8ec0ff */
[----:B------:R-:W-:Y:S02]  /*00f0*/  UIADD3 UR9, UPT, UPT, -UR8, URZ, URZ ;  /* 0x000000ff08097290 */ /* 0x000fe4000fffe1ff */
[----:B------:R-:W-:Y:S01]  /*0100*/  MOV R0, UR8 ;  /* 0x0000000800007c02 */ /* 0x000fe20008000f00 */
[----:B0-----:R-:W-:-:S04]  /*0110*/  UIADD3 UR4, UP1, UPT, UR4, 0x20, URZ ;  /* 0x0000002004047890 */ /* 0x001fc8000ff3e0ff */
[----:B------:R-:W-:Y:S02]  /*0120*/  UIADD3.X UR5, UPT, UPT, URZ, UR5, URZ, UP1, !UPT ;  /* 0x00000005ff057290 */ /* 0x000fe40008ffe4ff */
[----:B------:R-:W-:-:S04]  /*0130*/  MOV R10, UR4 ;  /* 0x00000004000a7c02 */ /* 0x000fc80008000f00 */
[----:B------:R-:W-:-:S07]  /*0140*/  MOV R11, UR5 ;  /* 0x00000005000b7c02 */ /* 0x000fce0008000f00 */
.L_x_9:
[----:B------:R-:W2:Y:S01]  /*0150*/  LDG.E R17, desc[UR10][R10.64+-0x20] ;  /* 0xffffe00a0a117981 */ /* 0x000ea2000c1e1900 */
[----:B------:R-:W2:Y:S03]  /*0160*/  LDC.64 R12, c[0x0][0x380] ;  /* 0x0000e000ff0c7b82 */ /* 0x000ea60000000a00 */
[----:B------:R-:W3:Y:S04]  /*0170*/  LDG.E R7, desc[UR10][R10.64+-0x1c] ;  /* 0xffffe40a0a077981 */ /* 0x000ee8000c1e1900 */
[----:B------:R-:W4:Y:S04]  /*0180*/  LDG.E R27, desc[UR10][R10.64+-0x18] ;  /* 0xffffe80a0a1b7981 */ /* 0x000f28000c1e1900 */
[----:B------:R-:W5:Y:S04]  /*0190*/  LDG.E R9, desc[UR10][R10.64+-0x14] ;  /* 0xffffec0a0a097981 */ /* 0x000f68000c1e1900 */
        /* <DEDUP_REMOVED lines=11> */
[----:B------:R-:W5:Y:S01]  /*0250*/  LDG.E R4, desc[UR10][R10.64+0x1c] ;  /* 0x00001c0a0a047981 */ /* 0x000f62000c1e1900 */
[----:B--2---:R-:W-:-:S04]  /*0260*/  IMAD.WIDE R16, R17, 0x4, R12 ;  /* 0x0000000411107825 */ /* 0x004fc800078e020c */
[--C-:B---3--:R-:W-:Y:S01]  /*0270*/  IMAD.WIDE R6, R7, 0x4, R12.reuse ;  /* 0x0000000407067825 */ /* 0x108fe200078e020c */
[----:B------:R0:W2:Y:S03]  /*0280*/  LDG.E R5, desc[UR10][R16.64] ;  /* 0x0000000a10057981 */ /* 0x0000a6000c1e1900 */
[--C-:B----4-:R-:W-:Y:S02]  /*0290*/  IMAD.WIDE R26, R27, 0x4, R12.reuse ;  /* 0x000000041b1a7825 */ /* 0x110fe400078e020c */
[----:B------:R-:W2:Y:S02]  /*02a0*/  LDG.E R6, desc[UR10][R6.64] ;  /* 0x0000000a06067981 */ /* 0x000ea4000c1e1900 */
[----:B-----5:R-:W-:-:S04]  /*02b0*/  IMAD.WIDE R8, R9, 0x4, R12 ;  /* 0x0000000409087825 */ /* 0x020fc800078e020c */
[--C-:B0-----:R-:W-:Y:S02]  /*02c0*/  IMAD.WIDE R16, R22, 0x4, R12.reuse ;  /* 0x0000000416107825 */ /* 0x101fe400078e020c */
[----:B------:R-:W3:Y:S04]  /*02d0*/  LDG.E R8, desc[UR10][R8.64] ;  /* 0x0000000a08087981 */ /* 0x000ee8000c1e1900 */
[----:B------:R0:W3:Y:S04]  /*02e0*/  LDG.E R7, desc[UR10][R26.64] ;  /* 0x0000000a1a077981 */ /* 0x0000e8000c1e1900 */
[----:B------:R1:W4:Y:S01]  /*02f0*/  LDG.E R9, desc[UR10][R16.64] ;  /* 0x0000000a10097981 */ /* 0x000322000c1e1900 */
[----:B0-----:R-:W-:-:S04]  /*0300*/  IMAD.WIDE R26, R20, 0x4, R12 ;  /* 0x00000004141a7825 */ /* 0x001fc800078e020c */
[--C-:B------:R-:W-:Y:S02]  /*0310*/  IMAD.WIDE R28, R29, 0x4, R12.reuse ;  /* 0x000000041d1c7825 */ /* 0x100fe400078e020c */
[----:B------:R-:W4:Y:S02]  /*0320*/  LDG.E R26, desc[UR10][R26.64] ;  /* 0x0000000a1a1a7981 */ /* 0x000f24000c1e1900 */
[--C-:B-1----:R-:W-:Y:S02]  /*0330*/  IMAD.WIDE R16, R14, 0x4, R12.reuse ;  /* 0x000000040e107825 */ /* 0x102fe400078e020c */
[----:B------:R-:W5:Y:S02]  /*0340*/  LDG.E R28, desc[UR10][R28.64] ;  /* 0x0000000a1c1c7981 */ /* 0x000f64000c1e1900 */
[--C-:B------:R-:W-:Y:S02]  /*0350*/  IMAD.WIDE R14, R15, 0x4, R12.reuse ;  /* 0x000000040f0e7825 */ /* 0x100fe400078e020c */
[----:B------:R0:W5:Y:S02]  /*0360*/  LDG.E R27, desc[UR10][R16.64] ;  /* 0x0000000a101b7981 */ /* 0x000164000c1e1900 */
[----:B------:R-:W-:-:S02]  /*0370*/  IMAD.WIDE R20, R21, 0x4, R12 ;  /* 0x0000000415147825 */ /* 0x000fc400078e020c */
[----:B------:R-:W5:Y:S02]  /*0380*/  LDG.E R14, desc[UR10][R14.64] ;  /* 0x0000000a0e0e7981 */ /* 0x000f64000c1e1900 */
[----:B0-----:R-:W-:-:S04]  /*0390*/  IMAD.WIDE R16, R18, 0x4, R12 ;  /* 0x0000000412107825 */ /* 0x001fc800078e020c */
[--C-:B------:R-:W-:Y:S01]  /*03a0*/  IMAD.WIDE R18, R19, 0x4, R12.reuse ;  /* 0x0000000413127825 */ /* 0x100fe200078e020c */
[----:B------:R0:W5:Y:S04]  /*03b0*/  LDG.E R15, desc[UR10][R20.64] ;  /* 0x0000000a140f7981 */ /* 0x000168000c1e1900 */
[----:B------:R-:W5:Y:S01]  /*03c0*/  LDG.E R17, desc[UR10][R16.64] ;  /* 0x0000000a10117981 */ /* 0x000f62000c1e1900 */
[----:B------:R-:W-:-:S03]  /*03d0*/  IMAD.WIDE R22, R23, 0x4, R12 ;  /* 0x0000000417167825 */ /* 0x000fc600078e020c */
[----:B------:R-:W5:Y:S01]  /*03e0*/  LDG.E R18, desc[UR10][R18.64] ;  /* 0x0000000a12127981 */ /* 0x000f62000c1e1900 */
[----:B------:R-:W-:-:S03]  /*03f0*/  IMAD.WIDE R24, R25, 0x4, R12 ;  /* 0x0000000419187825 */ /* 0x000fc600078e020c */
[----:B------:R-:W5:Y:S01]  /*0400*/  LDG.E R22, desc[UR10][R22.64] ;  /* 0x0000000a16167981 */ /* 0x000f62000c1e1900 */
[----:B0-----:R-:W-:-:S03]  /*0410*/  IMAD.WIDE R20, R3, 0x4, R12 ;  /* 0x0000000403147825 */ /* 0x001fc600078e020c */
[----:B------:R-:W5:Y:S01]  /*0420*/  LDG.E R25, desc[UR10][R24.64] ;  /* 0x0000000a18197981 */ /* 0x000f62000c1e1900 */
[----:B------:R-:W-:-:S03]  /*0430*/  IMAD.WIDE R12, R4, 0x4, R12 ;  /* 0x00000004040c7825 */ /* 0x000fc600078e020c */
[----:B------:R-:W5:Y:S04]  /*0440*/  LDG.E R3, desc[UR10][R20.64] ;  /* 0x0000000a14037981 */ /* 0x000f68000c1e1900 */
[----:B------:R-:W5:Y:S01]  /*0450*/  LDG.E R12, desc[UR10][R12.64] ;  /* 0x0000000a0c0c7981 */ /* 0x000f62000c1e1900 */
[----:B------:R-:W-:-:S04]  /*0460*/  UIADD3 UR9, UPT, UPT, UR9, 0x10, URZ ;  /* 0x0000001009097890 */ /* 0x000fc8000fffe0ff */
[----:B------:R-:W-:Y:S01]  /*0470*/  UISETP.NE.AND UP1, UPT, UR9, URZ, UPT ;  /* 0x000000ff0900728c */ /* 0x000fe2000bf25270 */
[----:B------:R-:W-:-:S04]  /*0480*/  IADD3 R10, P0, PT, R10, 0x40, RZ ;  /* 0x000000400a0a7810 */ /* 0x000fc80007f1e0ff */
[----:B------:R-:W-:Y:S02]  /*0490*/  IADD3.X R11, PT, PT, RZ, R11, RZ, P0, !PT ;  /* 0x0000000bff0b7210 */ /* 0x000fe400007fe4ff */
[----:B--2---:R-:W-:-:S04]  /*04a0*/  IADD3 R5, PT, PT, R6, R5, R2 ;  /* 0x0000000506057210 */ /* 0x004fc80007ffe002 */
[----:B---3--:R-:W-:-:S04]  /*04b0*/  IADD3 R5, PT, PT, R8, R7, R5 ;  /* 0x0000000708057210 */ /* 0x008fc80007ffe005 */
[----:B----4-:R-:W-:-:S04]  /*04c0*/  IADD3 R5, PT, PT, R26, R9, R5 ;  /* 0x000000091a057210 */ /* 0x010fc80007ffe005 */
[----:B-----5:R-:W-:-:S04]  /*04d0*/  IADD3 R5, PT, PT, R28, R27, R5 ;  /* 0x0000001b1c057210 */ /* 0x020fc80007ffe005 */
[----:B------:R-:W-:-:S04]  /*04e0*/  IADD3 R5, PT, PT, R17, R14, R5 ;  /* 0x0000000e11057210 */ /* 0x000fc80007ffe005 */
[----:B------:R-:W-:-:S04]  /*04f0*/  IADD3 R5, PT, PT, R15, R18, R5 ;  /* 0x000000120f057210 */ /* 0x000fc80007ffe005 */
[----:B------:R-:W-:-:S04]  /*0500*/  IADD3 R22, PT, PT, R25, R22, R5 ;  /* 0x0000001619167210 */ /* 0x000fc80007ffe005 */
[----:B------:R-:W-:Y:S01]  /*0510*/  IADD3 R2, PT, PT, R12, R3, R22 ;  /* 0x000000030c027210 */ /* 0x000fe20007ffe016 */
[----:B------:R-:W-:Y:S06]  /*0520*/  BRA.U UP1, `(.L_x_9) ;  /* 0xfffffffd01087547 */ /* 0x000fec000b83ffff */
.L_x_8:
[----:B------:R-:W-:Y:S05]  /*0530*/  BRA.U !UP0, `(.L_x_7) ;  /* 0x0000000508347547 */ /* 0x000fea000b800000 */
[----:B------:R-:W-:Y:S02]  /*0540*/  UISETP.GE.U32.AND UP0, UPT, UR7, 0x8, UPT ;  /* 0x000000080700788c */ /* 0x000fe4000bf06070 */
[----:B------:R-:W-:-:S04]  /*0550*/  ULOP3.LUT UR5, UR6, 0x7, URZ, 0xc0, !UPT ;  /* 0x0000000706057892 */ /* 0x000fc8000f8ec0ff */
[----:B------:R-:W-:-:S03]  /*0560*/  UISETP.NE.AND UP1, UPT, UR5, URZ, UPT ;  /* 0x000000ff0500728c */ /* 0x000fc6000bf25270 */
[----:B------:R-:W-:Y:S08]  /*0570*/  BRA.U !UP0, `(.L_x_10) ;  /* 0x0000000108807547 */ /* 0x000ff0000b800000 */
[----:B------:R-:W0:Y:S08]  /*0580*/  LDC.64 R12, c[0x0][0x388] ;  /* 0x0000e200ff0c7b82 */ /* 0x000e300000000a00 */
[----:B------:R-:W1:Y:S01]  /*0590*/  LDC.64 R4, c[0x0][0x380] ;  /* 0x0000e000ff047b82 */ /* 0x000e620000000a00 */
[----:B0-----:R-:W-:-:S05]  /*05a0*/  IMAD.WIDE.U32 R12, R0, 0x4, R12 ;  /* 0x00000004000c7825 */ /* 0x001fca00078e000c */
[----:B------:R-:W1:Y:S04]  /*05b0*/  LDG.E R11, desc[UR10][R12.64] ;  /* 0x0000000a0c0b7981 */ /* 0x000e68000c1e1900 */
[----:B------:R-:W2:Y:S04]  /*05c0*/  LDG.E R15, desc[UR10][R12.64+0x4] ;  /* 0x0000040a0c0f7981 */ /* 0x000ea8000c1e1900 */
[----:B------:R-:W3:Y:S04]  /*05d0*/  LDG.E R17, desc[UR10][R12.64+0x8] ;  /* 0x0000080a0c117981 */ /* 0x000ee8000c1e1900 */
[----:B------:R-:W4:Y:S04]  /*05e0*/  LDG.E R19, desc[UR10][R12.64+0xc] ;  /* 0x00000c0a0c137981 */ /* 0x000f28000c1e1900 */
[----:B------:R-:W5:Y:S04]  /*05f0*/  LDG.E R21, desc[UR10][R12.64+0x10] ;  /* 0x0000100a0c157981 */ /* 0x000f68000c1e1900 */
[----:B------:R-:W5:Y:S04]  /*0600*/  LDG.E R7, desc[UR10][R12.64+0x14] ;  /* 0x0000140a0c077981 */ /* 0x000f68000c1e1900 */
[----:B------:R-:W5:Y:S04]  /*0610*/  LDG.E R9, desc[UR10][R12.64+0x18] ;  /* 0x0000180a0c097981 */ /* 0x000f68000c1e1900 */
[----:B------:R-:W5:Y:S01]  /*0620*/  LDG.E R3, desc[UR10][R12.64+0x1c] ;  /* 0x00001c0a0c037981 */ /* 0x000f62000c1e1900 */
[----:B-1----:R-:W-:-:S04]  /*0630*/  IMAD.WIDE R10, R11, 0x4, R4 ;  /* 0x000000040b0a7825 */ /* 0x002fc800078e0204 */
[--C-:B--2---:R-:W-:Y:S02]  /*0640*/  IMAD.WIDE R14, R15, 0x4, R4.reuse ;  /* 0x000000040f0e7825 */ /* 0x104fe400078e0204 */
[----:B------:R-:W2:Y:S02]  /*0650*/  LDG.E R11, desc[UR10][R10.64] ;  /* 0x0000000a0a0b7981 */ /* 0x000ea4000c1e1900 */
[--C-:B---3--:R-:W-:Y:S02]  /*0660*/  IMAD.WIDE R16, R17, 0x4, R4.reuse ;  /* 0x0000000411107825 */ /* 0x108fe400078e0204 */
[----:B------:R-:W2:Y:S02]  /*0670*/  LDG.E R14, desc[UR10][R14.64] ;  /* 0x0000000a0e0e7981 */ /* 0x000ea4000c1e1900 */
[--C-:B----4-:R-:W-:Y:S02]  /*0680*/  IMAD.WIDE R18, R19, 0x4, R4.reuse ;  /* 0x0000000413127825 */ /* 0x110fe400078e0204 */
[----:B------:R-:W3:Y:S02]  /*0690*/  LDG.E R16, desc[UR10][R16.64] ;  /* 0x0000000a10107981 */ /* 0x000ee4000c1e1900 */
[----:B-----5:R-:W-:-:S02]  /*06a0*/  IMAD.WIDE R20, R21, 0x4, R4 ;  /* 0x0000000415147825 */ /* 0x020fc400078e0204 */
[----:B------:R-:W3:Y:S02]  /*06b0*/  LDG.E R18, desc[UR10][R18.64] ;  /* 0x0000000a12127981 */ /* 0x000ee4000c1e1900 */
[--C-:B------:R-:W-:Y:S02]  /*06c0*/  IMAD.WIDE R6, R7, 0x4, R4.reuse ;  /* 0x0000000407067825 */ /* 0x100fe400078e0204 */
[----:B------:R-:W4:Y:S02]  /*06d0*/  LDG.E R20, desc[UR10][R20.64] ;  /* 0x0000000a14147981 */ /* 0x000f24000c1e1900 */
[--C-:B------:R-:W-:Y:S02]  /*06e0*/  IMAD.WIDE R8, R9, 0x4, R4.reuse ;  /* 0x0000000409087825 */ /* 0x100fe400078e0204 */
[----:B------:R-:W4:Y:S02]  /*06f0*/  LDG.E R6, desc[UR10][R6.64] ;  /* 0x0000000a06067981 */ /* 0x000f24000c1e1900 */
[----:B------:R-:W-:-:S02]  /*0700*/  IMAD.WIDE R4, R3, 0x4, R4 ;  /* 0x0000000403047825 */ /* 0x000fc400078e0204 */
[----:B------:R-:W5:Y:S04]  /*0710*/  LDG.E R8, desc[UR10][R8.64] ;  /* 0x0000000a08087981 */ /* 0x000f68000c1e1900 */
[----:B------:R-:W5:Y:S01]  /*0720*/  LDG.E R4, desc[UR10][R4.64] ;  /* 0x0000000a04047981 */ /* 0x000f62000c1e1900 */
[----:B------:R-:W-:Y:S02]  /*0730*/  IADD3 R0, PT, PT, R0, 0x8, RZ ;  /* 0x0000000800007810 */ /* 0x000fe40007ffe0ff */
[----:B--2---:R-:W-:-:S04]  /*0740*/  IADD3 R11, PT, PT, R14, R11, R2 ;  /* 0x0000000b0e0b7210 */ /* 0x004fc80007ffe002 */
[----:B---3--:R-:W-:-:S04]  /*0750*/  IADD3 R11, PT, PT, R18, R16, R11 ;  /* 0x00000010120b7210 */ /* 0x008fc80007ffe00b */
[----:B----4-:R-:W-:-:S04]  /*0760*/  IADD3 R11, PT, PT, R6, R20, R11 ;  /* 0x00000014060b7210 */ /* 0x010fc80007ffe00b */
[----:B-----5:R-:W-:-:S07]  /*0770*/  IADD3 R2, PT, PT, R4, R8, R11 ;  /* 0x0000000804027210 */ /* 0x020fce0007ffe00b */
.L_x_10:
        /* <DEDUP_REMOVED lines=11> */
[----:B------:R-:W4:Y:S01]  /*0830*/  LDG.E R3, desc[UR10][R4.64+0xc] ;  /* 0x00000c0a04037981 */ /* 0x000f22000c1e1900 */
[----:B-1----:R-:W-:-:S04]  /*0840*/  IMAD.WIDE R8, R9, 0x4, R6 ;  /* 0x0000000409087825 */ /* 0x002fc800078e0206 */
[--C-:B--2---:R-:W-:Y:S02]  /*0850*/  IMAD.WIDE R10, R11, 0x4, R6.reuse ;  /* 0x000000040b0a7825 */ /* 0x104fe400078e0206 */
[----:B------:R-:W2:Y:S02]  /*0860*/  LDG.E R9, desc[UR10][R8.64] ;  /* 0x0000000a08097981 */ /* 0x000ea4000c1e1900 */
[--C-:B---3--:R-:W-:Y:S02]  /*0870*/  IMAD.WIDE R12, R13, 0x4, R6.reuse ;  /* 0x000000040d0c7825 */ /* 0x108fe400078e0206 */
[----:B------:R-:W2:Y:S02]  /*0880*/  LDG.E R10, desc[UR10][R10.64] ;  /* 0x0000000a0a0a7981 */ /* 0x000ea4000c1e1900 */
[----:B----4-:R-:W-:Y:S02]  /*0890*/  IMAD.WIDE R6, R3, 0x4, R6 ;  /* 0x0000000403067825 */ /* 0x010fe400078e0206 */
[----:B------:R-:W3:Y:S04]  /*08a0*/  LDG.E R13, desc[UR10][R12.64] ;  /* 0x0000000a0c0d7981 */ /* 0x000ee8000c1e1900 */
[----:B------:R-:W3:Y:S01]  /*08b0*/  LDG.E R6, desc[UR10][R6.64] ;  /* 0x0000000a06067981 */ /* 0x000ee2000c1e1900 */
[----:B------:R-:W-:-:S02]  /*08c0*/  IADD3 R0, PT, PT, R0, 0x4, RZ ;  /* 0x0000000400007810 */ /* 0x000fc40007ffe0ff */
[----:B--2---:R-:W-:-:S04]  /*08d0*/  IADD3 R2, PT, PT, R10, R9, R2 ;  /* 0x000000090a027210 */ /* 0x004fc80007ffe002 */
[----:B---3--:R-:W-:-:S07]  /*08e0*/  IADD3 R2, PT, PT, R6, R13, R2 ;  /* 0x0000000d06027210 */ /* 0x008fce0007ffe002 */
.L_x_11:
[----:B------:R-:W-:Y:S05]  /*08f0*/  BRA.U !UP1, `(.L_x_7) ;  /* 0x0000000109447547 */ /* 0x000fea000b800000 */
[----:B------:R-:W0:Y:S01]  /*0900*/  LDC.64 R4, c[0x0][0x388] ;  /* 0x0000e200ff047b82 */ /* 0x000e220000000a00 */
[----:B------:R-:W-:-:S07]  /*0910*/  UIADD3 UR4, UPT, UPT, -UR4, URZ, URZ ;  /* 0x000000ff04047290 */ /* 0x000fce000fffe1ff */
[----:B------:R-:W1:Y:S01]  /*0920*/  LDC.64 R8, c[0x0][0x380] ;  /* 0x0000e000ff087b82 */ /* 0x000e620000000a00 */
[----:B0-----:R-:W-:-:S03]  /*0930*/  IMAD.WIDE.U32 R4, R0, 0x4, R4 ;  /* 0x0000000400047825 */ /* 0x001fc600078e0004 */
[----:B------:R-:W-:Y:S02]  /*0940*/  MOV R0, R4 ;  /* 0x0000000400007202 */ /* 0x000fe40000000f00 */
[----:B------:R-:W-:-:S07]  /*0950*/  MOV R3, R5 ;  /* 0x0000000500037202 */ /* 0x000fce0000000f00 */
.L_x_12:
[----:B------:R-:W-:Y:S02]  /*0960*/  MOV R6, R0 ;  /* 0x0000000000067202 */ /* 0x000fe40000000f00 */
[----:B------:R-:W-:-:S05]  /*0970*/  MOV R7, R3 ;  /* 0x0000000300077202 */ /* 0x000fca0000000f00 */
[----:B------:R-:W1:Y:S01]  /*0980*/  LDG.E R5, desc[UR10][R6.64] ;  /* 0x0000000a06057981 */ /* 0x000e62000c1e1900 */
[----:B------:R-:W-:-:S04]  /*0990*/  UIADD3 UR4, UPT, UPT, UR4, 0x1, URZ ;  /* 0x0000000104047890 */ /* 0x000fc8000fffe0ff */
[----:B------:R-:W-:Y:S01]  /*09a0*/  UISETP.NE.AND UP0, UPT, UR4, URZ, UPT ;  /* 0x000000ff0400728c */ /* 0x000fe2000bf05270 */
[----:B-1----:R-:W-:-:S06]  /*09b0*/  IMAD.WIDE R4, R5, 0x4, R8 ;  /* 0x0000000405047825 */ /* 0x002fcc00078e0208 */
[----:B------:R-:W2:Y:S01]  /*09c0*/  LDG.E R5, desc[UR10][R4.64] ;  /* 0x0000000a04057981 */ /* 0x000ea2000c1e1900 */
[----:B------:R-:W-:-:S04]  /*09d0*/  IADD3 R0, P0, PT, R0, 0x4, RZ ;  /* 0x0000000400007810 */ /* 0x000fc80007f1e0ff */
[----:B------:R-:W-:Y:S02]  /*09e0*/  IADD3.X R3, PT, PT, RZ, R3, RZ, P0, !PT ;  /* 0x00000003ff037210 */ /* 0x000fe400007fe4ff */
[----:B--2---:R-:W-:Y:S01]  /*09f0*/  IADD3 R2, PT, PT, R5, R2, RZ ;  /* 0x0000000205027210 */ /* 0x004fe20007ffe0ff */
[----:B------:R-:W-:Y:S06]  /*0a00*/  BRA.U UP0, `(.L_x_12) ;  /* 0xfffffffd00d47547 */ /* 0x000fec000b83ffff */
.L_x_7:
[----:B------:R-:W0:Y:S02]  /*0a10*/  LDC.64 R4, c[0x0][0x398] ;  /* 0x0000e600ff047b82 */ /* 0x000e240000000a00 */
[----:B0-----:R-:W-:Y:S01]  /*0a20*/  STG.E desc[UR10][R4.64], R2 ;  /* 0x0000000204007986 */ /* 0x001fe2000c10190a */
[----:B------:R-:W-:Y:S05]  /*0a30*/  EXIT ;  /* 0x000000000000794d */ /* 0x000fea0003800000 */
.L_x_13:
        /* <DEDUP_REMOVED lines=12> */
.L_x_15:


//--------------------- .nv.shared.reserved.0     --------------------------
	.section	.nv.shared.reserved.0,"aw",@nobits
	.weak		__nv_reservedSMEM_offset_0_alias
	.size		__nv_reservedSMEM_offset_0_alias, 0, 64
	.other		__nv_reservedSMEM_offset_0_alias,@"STO_CUDA_RESERVED_SHARED STV_DEFAULT"
__nv_reservedSMEM_offset_0_alias:
	.zero		0
	.zero		64


//--------------------- .nv.constant0._Z13LoadAndAtomicPiS_iS_ --------------------------
	.section	.nv.constant0._Z13LoadAndAtomicPiS_iS_,"a",@progbits
	.sectionflags	@""
	.align	4
.nv.constant0._Z13LoadAndAtomicPiS_iS_:
	.zero		928


//--------------------- .nv.constant0._Z10DoubleLoadPiS_iS_ --------------------------
	.section	.nv.constant0._Z10DoubleLoadPiS_iS_,"a",@progbits
	.sectionflags	@""
	.align	4
.nv.constant0._Z10DoubleLoadPiS_iS_:
	.zero		928


//--------------------- SYMBOLS --------------------------

	.type		.nv.reservedSmem.offset0,@object
	.size		.nv.reservedSmem.offset0,0x4
